	.target	sm_100a

	.elftype	@"ET_EXEC"


//--------------------- .note.nv.tkinfo           --------------------------
	.section	.note.nv.tkinfo,"",@"SHT_NOTE"
	.sectionflags	@"SHF_NOTE_NV_TKINFO"
	.tkinfo
        /*0018*/ 	.word	0x00000002
        /*0030*/ 	.string	""
        /*0030*/ 	.string	"ptxas"
        /*0030*/ 	.string	"Cuda compilation tools, release 13.0, V13.0.88"
        /*0030*/ 	.string	"Build cuda_13.0.r13.0/compiler.36424714_0"
        /*0030*/ 	.string	"-arch sm_100a -m 64 "



//--------------------- .note.nv.cuinfo           --------------------------
	.section	.note.nv.cuinfo,"",@"SHT_NOTE"
	.sectionflags	@"SHF_NOTE_NV_CUINFO"
        /*0018*/ 	.short	0x0002
        /*001a*/ 	.short	0x0064
        /*001c*/ 	.short	0x0082
	.zero		2


//--------------------- .nv.info                  --------------------------
	.section	.nv.info,"",@"SHT_CUDA_INFO"
	.align	4


	//----- nvinfo : EIATTR_REGCOUNT
	.align		4
        /*0000*/ 	.byte	0x04, 0x2f
        /*0002*/ 	.short	(.L_19 - .L_18)
	.align		4
.L_18:
        /*0004*/ 	.word	index@(_ZN7cutlass13device_kernelINS_4gemm6kernel13GemmUniversalIN4cute5tupleIJiiiiEEENS1_10collective13CollectiveMmaINS1_35MainloopSm100TmaUmmaWarpSpecializedILi13ELi2ELi4ENS5_IJNS4_1CILi1EEESB_SB_EEEEENS5_IJNSA_ILi64EEESE_NSA_ILi128EEEEEEaNS5_IJSB_llEEEaNS5_IJlSB_lEEENS4_8TiledMMAINS4_8MMA_AtomIJNS4_15SM100_MMA_S8_SSIaaiLi64ELi64ELNS4_4UMMA5MajorE1ELSN_0ELNSM_8SaturateE0EEEEEENS4_6LayoutISC_NS5_IJNSA_ILi0EEESS_SS_EEEEENS5_IJNS4_10UnderscoreESV_SV_EEEEENS4_13SM90_TMA_LOADENS4_14ComposedLayoutINS4_7SwizzleILi2ELi4ELi3EEENS4_18smem_ptr_flag_bitsILi8EEENSR_INS5_IJSE_NSA_ILi8EEEEEENS5_IJSB_SE_EEEEEEEvNS4_8identityESY_NSZ_INS10_ILi3ELi4ELi3EEES13_NSR_INS5_IJS14_SF_EEENS5_IJSF_SB_EEEEEEEvS19_EENS_8epilogue10collective18CollectiveEpilogueINS1G_23Sm100TmaWarpSpecializedILi1ELi1ELi32ELb0ELb0EEEJSG_NS5_IJNSR_ISE_SB_EES1L_EEEaSI_aSI_NS1G_6fusion15FusionCallbacksIS1K_NS1N_17LinearCombinationIaiaiLNS_15FloatRoundStyleE2EEESG_S1M_JEEENS4_5SM1004TMEM4LOAD26SM100_TMEM_LOAD_16dp32b32xESY_NSZ_IS11_S13_NSR_INS5_IJS14_SE_EEENS5_IJSE_SB_EEEEEEENS4_39AutoVectorizingCopyWithAssumedAlignmentILi128EEENS4_14SM90_TMA_STOREES20_S22_S22_EEEvvEEEEvNT_6ParamsE)
        /*0008*/ 	.word	0x0000007b


	//----- nvinfo : EIATTR_FRAME_SIZE
	.align		4
.L_19:
        /*000c*/ 	.byte	0x04, 0x11
        /*000e*/ 	.short	(.L_21 - .L_20)
	.align		4
.L_20:
        /*0010*/ 	.word	index@($__internal_2_$__cuda_sm10x_tcgen05_guardrail_trap_unallocated_columns_being_dealloced)
        /*0014*/ 	.word	0x00000000


	//----- nvinfo : EIATTR_FRAME_SIZE
	.align		4
.L_21:
        /*0018*/ 	.byte	0x04, 0x11
        /*001a*/ 	.short	(.L_23 - .L_22)
	.align		4
.L_22:
        /*001c*/ 	.word	index@($__internal_1_$__cuda_sm10x_tcgen05_guardrail_trap_phase_invalid_during_alloc)
        /*0020*/ 	.word	0x00000000


	//----- nvinfo : EIATTR_FRAME_SIZE
	.align		4
.L_23:
        /*0024*/ 	.byte	0x04, 0x11
        /*0026*/ 	.short	(.L_25 - .L_24)
	.align		4
.L_24:
        /*0028*/ 	.word	index@($__internal_0_$__cuda_sm10x_tcgen05_guardrail_trap_col_being_dealloced_not_returned_by_alloc)
        /*002c*/ 	.word	0x00000000


	//----- nvinfo : EIATTR_FRAME_SIZE
	.align		4
.L_25:
        /*0030*/ 	.byte	0x04, 0x11
        /*0032*/ 	.short	(.L_27 - .L_26)
	.align		4
.L_26:
        /*0034*/ 	.word	index@(_ZN7cutlass13device_kernelINS_4gemm6kernel13GemmUniversalIN4cute5tupleIJiiiiEEENS1_10collective13CollectiveMmaINS1_35MainloopSm100TmaUmmaWarpSpecializedILi13ELi2ELi4ENS5_IJNS4_1CILi1EEESB_SB_EEEEENS5_IJNSA_ILi64EEESE_NSA_ILi128EEEEEEaNS5_IJSB_llEEEaNS5_IJlSB_lEEENS4_8TiledMMAINS4_8MMA_AtomIJNS4_15SM100_MMA_S8_SSIaaiLi64ELi64ELNS4_4UMMA5MajorE1ELSN_0ELNSM_8SaturateE0EEEEEENS4_6LayoutISC_NS5_IJNSA_ILi0EEESS_SS_EEEEENS5_IJNS4_10UnderscoreESV_SV_EEEEENS4_13SM90_TMA_LOADENS4_14ComposedLayoutINS4_7SwizzleILi2ELi4ELi3EEENS4_18smem_ptr_flag_bitsILi8EEENSR_INS5_IJSE_NSA_ILi8EEEEEENS5_IJSB_SE_EEEEEEEvNS4_8identityESY_NSZ_INS10_ILi3ELi4ELi3EEES13_NSR_INS5_IJS14_SF_EEENS5_IJSF_SB_EEEEEEEvS19_EENS_8epilogue10collective18CollectiveEpilogueINS1G_23Sm100TmaWarpSpecializedILi1ELi1ELi32ELb0ELb0EEEJSG_NS5_IJNSR_ISE_SB_EES1L_EEEaSI_aSI_NS1G_6fusion15FusionCallbacksIS1K_NS1N_17LinearCombinationIaiaiLNS_15FloatRoundStyleE2EEESG_S1M_JEEENS4_5SM1004TMEM4LOAD26SM100_TMEM_LOAD_16dp32b32xESY_NSZ_IS11_S13_NSR_INS5_IJS14_SE_EEENS5_IJSE_SB_EEEEEEENS4_39AutoVectorizingCopyWithAssumedAlignmentILi128EEENS4_14SM90_TMA_STOREES20_S22_S22_EEEvvEEEEvNT_6ParamsE)
        /*0038*/ 	.word	0x00000000


	//----- nvinfo : EIATTR_MIN_STACK_SIZE
	.align		4
.L_27:
        /*003c*/ 	.byte	0x04, 0x12
        /*003e*/ 	.short	(.L_29 - .L_28)
	.align		4
.L_28:
        /*0040*/ 	.word	index@(_ZN7cutlass13device_kernelINS_4gemm6kernel13GemmUniversalIN4cute5tupleIJiiiiEEENS1_10collective13CollectiveMmaINS1_35MainloopSm100TmaUmmaWarpSpecializedILi13ELi2ELi4ENS5_IJNS4_1CILi1EEESB_SB_EEEEENS5_IJNSA_ILi64EEESE_NSA_ILi128EEEEEEaNS5_IJSB_llEEEaNS5_IJlSB_lEEENS4_8TiledMMAINS4_8MMA_AtomIJNS4_15SM100_MMA_S8_SSIaaiLi64ELi64ELNS4_4UMMA5MajorE1ELSN_0ELNSM_8SaturateE0EEEEEENS4_6LayoutISC_NS5_IJNSA_ILi0EEESS_SS_EEEEENS5_IJNS4_10UnderscoreESV_SV_EEEEENS4_13SM90_TMA_LOADENS4_14ComposedLayoutINS4_7SwizzleILi2ELi4ELi3EEENS4_18smem_ptr_flag_bitsILi8EEENSR_INS5_IJSE_NSA_ILi8EEEEEENS5_IJSB_SE_EEEEEEEvNS4_8identityESY_NSZ_INS10_ILi3ELi4ELi3EEES13_NSR_INS5_IJS14_SF_EEENS5_IJSF_SB_EEEEEEEvS19_EENS_8epilogue10collective18CollectiveEpilogueINS1G_23Sm100TmaWarpSpecializedILi1ELi1ELi32ELb0ELb0EEEJSG_NS5_IJNSR_ISE_SB_EES1L_EEEaSI_aSI_NS1G_6fusion15FusionCallbacksIS1K_NS1N_17LinearCombinationIaiaiLNS_15FloatRoundStyleE2EEESG_S1M_JEEENS4_5SM1004TMEM4LOAD26SM100_TMEM_LOAD_16dp32b32xESY_NSZ_IS11_S13_NSR_INS5_IJS14_SE_EEENS5_IJSE_SB_EEEEEEENS4_39AutoVectorizingCopyWithAssumedAlignmentILi128EEENS4_14SM90_TMA_STOREES20_S22_S22_EEEvvEEEEvNT_6ParamsE)
        /*0044*/ 	.word	0x00000000
.L_29:


//--------------------- .nv.compat                --------------------------
	.section	.nv.compat,"",@"SHT_CUDA_COMPAT_INFO"
	.align	4
        /*0000*/ 	.byte	0x02, 0x09, 0x01, 0x00, 0x02, 0x02, 0x03, 0x00, 0x02, 0x05, 0x06, 0x00, 0x03, 0x07, 0x01, 0x01
        /*0010*/ 	.byte	0x02, 0x03, 0x01, 0x00, 0x02, 0x06, 0x01, 0x00, 0x04, 0x0b, 0x08, 0x00, 0x01, 0x00, 0x00, 0x00
        /*0020*/ 	.byte	0x00, 0x00, 0x00, 0x00


//--------------------- .nv.info._ZN7cutlass13device_kernelINS_4gemm6kernel13GemmUniversalIN4cute5tupleIJiiiiEEENS1_10collective13CollectiveMmaINS1_35MainloopSm100TmaUmmaWarpSpecializedILi13ELi2ELi4ENS5_IJNS4_1CILi1EEESB_SB_EEEEENS5_IJNSA_ILi64EEESE_NSA_ILi128EEEEEEaNS5_IJSB_llEEEaNS5_IJlSB_lEEENS4_8TiledMMAINS4_8MMA_AtomIJNS4_15SM100_MMA_S8_SSIaaiLi64ELi64ELNS4_4UMMA5MajorE1ELSN_0ELNSM_8SaturateE0EEEEEENS4_6LayoutISC_NS5_IJNSA_ILi0EEESS_SS_EEEEENS5_IJNS4_10UnderscoreESV_SV_EEEEENS4_13SM90_TMA_LOADENS4_14ComposedLayoutINS4_7SwizzleILi2ELi4ELi3EEENS4_18smem_ptr_flag_bitsILi8EEENSR_INS5_IJSE_NSA_ILi8EEEEEENS5_IJSB_SE_EEEEEEEvNS4_8identityESY_NSZ_INS10_ILi3ELi4ELi3EEES13_NSR_INS5_IJS14_SF_EEENS5_IJSF_SB_EEEEEEEvS19_EENS_8epilogue10collective18CollectiveEpilogueINS1G_23Sm100TmaWarpSpecializedILi1ELi1ELi32ELb0ELb0EEEJSG_NS5_IJNSR_ISE_SB_EES1L_EEEaSI_aSI_NS1G_6fusion15FusionCallbacksIS1K_NS1N_17LinearCombinationIaiaiLNS_15FloatRoundStyleE2EEESG_S1M_JEEENS4_5SM1004TMEM4LOAD26SM100_TMEM_LOAD_16dp32b32xESY_NSZ_IS11_S13_NSR_INS5_IJS14_SE_EEENS5_IJSE_SB_EEEEEEENS4_39AutoVectorizingCopyWithAssumedAlignmentILi128EEENS4_14SM90_TMA_STOREES20_S22_S22_EEEvvEEEEvNT_6ParamsE --------------------------
	.section	.nv.info._ZN7cutlass13device_kernelINS_4gemm6kernel13GemmUniversalIN4cute5tupleIJiiiiEEENS1_10collective13CollectiveMmaINS1_35MainloopSm100TmaUmmaWarpSpecializedILi13ELi2ELi4ENS5_IJNS4_1CILi1EEESB_SB_EEEEENS5_IJNSA_ILi64EEESE_NSA_ILi128EEEEEEaNS5_IJSB_llEEEaNS5_IJlSB_lEEENS4_8TiledMMAINS4_8MMA_AtomIJNS4_15SM100_MMA_S8_SSIaaiLi64ELi64ELNS4_4UMMA5MajorE1ELSN_0ELNSM_8SaturateE0EEEEEENS4_6LayoutISC_NS5_IJNSA_ILi0EEESS_SS_EEEEENS5_IJNS4_10UnderscoreESV_SV_EEEEENS4_13SM90_TMA_LOADENS4_14ComposedLayoutINS4_7SwizzleILi2ELi4ELi3EEENS4_18smem_ptr_flag_bitsILi8EEENSR_INS5_IJSE_NSA_ILi8EEEEEENS5_IJSB_SE_EEEEEEEvNS4_8identityESY_NSZ_INS10_ILi3ELi4ELi3EEES13_NSR_INS5_IJS14_SF_EEENS5_IJSF_SB_EEEEEEEvS19_EENS_8epilogue10collective18CollectiveEpilogueINS1G_23Sm100TmaWarpSpecializedILi1ELi1ELi32ELb0ELb0EEEJSG_NS5_IJNSR_ISE_SB_EES1L_EEEaSI_aSI_NS1G_6fusion15FusionCallbacksIS1K_NS1N_17LinearCombinationIaiaiLNS_15FloatRoundStyleE2EEESG_S1M_JEEENS4_5SM1004TMEM4LOAD26SM100_TMEM_LOAD_16dp32b32xESY_NSZ_IS11_S13_NSR_INS5_IJS14_SE_EEENS5_IJSE_SB_EEEEEEENS4_39AutoVectorizingCopyWithAssumedAlignmentILi128EEENS4_14SM90_TMA_STOREES20_S22_S22_EEEvvEEEEvNT_6ParamsE,"",@"SHT_CUDA_INFO"
	.sectionflags	@""
	.align	4


	//----- nvinfo : EIATTR_CUDA_API_VERSION
	.align		4
        /*0000*/ 	.byte	0x04, 0x37
        /*0002*/ 	.short	(.L_31 - .L_30)
.L_30:
        /*0004*/ 	.word	0x00000082


	//----- nvinfo : EIATTR_KPARAM_INFO
	.align		4
.L_31:
        /*0008*/ 	.byte	0x04, 0x17
        /*000a*/ 	.short	(.L_33 - .L_32)
.L_32:
        /*000c*/ 	.word	0x00000000
        /*0010*/ 	.short	0x0000
        /*0012*/ 	.short	0x0000
        /*0014*/ 	.byte	0x00, 0xf0, 0x01, 0x20


	//----- nvinfo : EIATTR_AT_ENTRY_FRAGMENTS
	.align		4
.L_33:
        /*0018*/ 	.byte	0x04, 0x4f
        /*001a*/ 	.short	(.L_35 - .L_34)


	//   ....[0]....
.L_34:
        /*001c*/ 	.word	0x00000006


	//----- nvinfo : EIATTR_RESERVED_SMEM_USED
	.align		4
.L_35:
        /*0020*/ 	.byte	0x01, 0x41
	.zero		2


	//----- nvinfo : EIATTR_SPARSE_MMA_MASK
	.align		4
        /*0024*/ 	.byte	0x03, 0x50
        /*0026*/ 	.short	0x0000


	//----- nvinfo : EIATTR_TCGEN05_1CTA_USED
	.align		4
        /*0028*/ 	.byte	0x01, 0x51
	.zero		2


	//----- nvinfo : EIATTR_MAXREG_COUNT
	.align		4
        /*002c*/ 	.byte	0x03, 0x1b
        /*002e*/ 	.short	0x00ff


	//----- nvinfo : EIATTR_NUM_BARRIERS
	.align		4
        /*0030*/ 	.byte	0x02, 0x4c
        /*0032*/ 	.byte	0x07
	.zero		1


	//----- nvinfo : EIATTR_EXTERNS
	.align		4
        /*0034*/ 	.byte	0x04, 0x0f
        /*0036*/ 	.short	(.L_37 - .L_36)


	//   ....[0]....
	.align		4
.L_36:
        /*0038*/ 	.word	index@(__assertfail)


	//----- nvinfo : EIATTR_MERCURY_ISA_VERSION
	.align		4
.L_37:
        /*003c*/ 	.byte	0x03, 0x5f
        /*003e*/ 	.short	0x0101


	//----- nvinfo : EIATTR_INT_WARP_WIDE_INSTR_OFFSETS
	.align		4
        /*0040*/ 	.byte	0x04, 0x31
        /*0042*/ 	.short	(.L_39 - .L_38)


	//   ....[0]....
.L_38:
        /*0044*/ 	.word	0x00001eb0


	//   ....[1]....
        /*0048*/ 	.word	0x00003e60


	//   ....[2]....
        /*004c*/ 	.word	0x00003e80


	//   ....[3]....
        /*0050*/ 	.word	0x00003eb0


	//   ....[4]....
        /*0054*/ 	.word	0x000048c0


	//   ....[5]....
        /*0058*/ 	.word	0x000049b0


	//----- nvinfo : EIATTR_COOP_GROUP_MASK_REGIDS
	.align		4
.L_39:
        /*005c*/ 	.byte	0x04, 0x29
        /*005e*/ 	.short	(.L_41 - .L_40)


	//   ....[0]....
.L_40:
        /*0060*/ 	.word	0xffffffff


	//   ....[1]....
        /*0064*/ 	.word	0xffffffff


	//   ....[2]....
        /*0068*/ 	.word	0xffffffff


	//   ....[3]....
        /*006c*/ 	.word	0xffffffff


	//   ....[4]....
        /*0070*/ 	.word	0xffffffff


	//   ....[5]....
        /*0074*/ 	.word	0xffffffff


	//   ....[6]....
        /*0078*/ 	.word	0xffffffff


	//   ....[7]....
        /*007c*/ 	.word	0xffffffff


	//   ....[8]....
        /*0080*/ 	.word	0xffffffff


	//   ....[9]....
        /*0084*/ 	.word	0xffffffff


	//   ....[10]....
        /*0088*/ 	.word	0xffffffff


	//   ....[11]....
        /*008c*/ 	.word	0xffffffff


	//   ....[12]....
        /*0090*/ 	.word	0xffffffff


	//----- nvinfo : EIATTR_COOP_GROUP_INSTR_OFFSETS
	.align		4
.L_41:
        /*0094*/ 	.byte	0x04, 0x28
        /*0096*/ 	.short	(.L_43 - .L_42)


	//   ....[0]....
.L_42:
        /*0098*/ 	.word	0x00000090


	//   ....[1]....
        /*009c*/ 	.word	0x000004d0


	//   ....[2]....
        /*00a0*/ 	.word	0x00000790


	//   ....[3]....
        /*00a4*/ 	.word	0x000008d0


	//   ....[4]....
        /*00a8*/ 	.word	0x000009d0


	//   ....[5]....
        /*00ac*/ 	.word	0x00000b40


	//   ....[6]....
        /*00b0*/ 	.word	0x00000ce0


	//   ....[7]....
        /*00b4*/ 	.word	0x00001d90


	//   ....[8]....
        /*00b8*/ 	.word	0x00003080


	//   ....[9]....
        /*00bc*/ 	.word	0x00003290


	//   ....[10]....
        /*00c0*/ 	.word	0x000032c0


	//   ....[11]....
        /*00c4*/ 	.word	0x00003d40


	//   ....[12]....
        /*00c8*/ 	.word	0x00003f70


	//----- nvinfo : EIATTR_VRC_CTA_INIT_COUNT
	.align		4
.L_43:
        /*00cc*/ 	.byte	0x02, 0x4a
        /*00ce*/ 	.byte	0x80
	.zero		1


	//----- nvinfo : EIATTR_SYSCALL_OFFSETS
	.align		4
        /*00d0*/ 	.byte	0x04, 0x46
        /*00d2*/ 	.short	(.L_45 - .L_44)


	//   ....[0]....
.L_44:
        /*00d4*/ 	.word	0x000053d0


	//   ....[1]....
        /*00d8*/ 	.word	0x00005510


	//   ....[2]....
        /*00dc*/ 	.word	0x00005c70


	//----- nvinfo : EIATTR_MBARRIER_INSTR_OFFSETS
	.align		4
.L_45:
        /*00e0*/ 	.byte	0x04, 0x39
        /*00e2*/ 	.short	(.L_47 - .L_46)


	//   ....[0]....
.L_46:
        /*00e4*/ 	.word	0x000005d0
        /*00e8*/ 	.word	0x000000ff
        /*00ec*/ 	.word	0x00000000
        /*00f0*/ 	.short	0x0100
        /*00f2*/ 	.byte	0x05
	.zero		1


	//   ....[1]....
        /*00f4*/ 	.word	0x000005e0
        /*00f8*/ 	.word	0x000000ff
        /*00fc*/ 	.word	0x00000068
        /*0100*/ 	.short	0x0100
        /*0102*/ 	.byte	0x05
	.zero		1


	//   ....[2]....
        /*0104*/ 	.word	0x000005f0
        /*0108*/ 	.word	0x000000ff
        /*010c*/ 	.word	0x00000008
        /*0110*/ 	.short	0x0100
        /*0112*/ 	.byte	0x05
	.zero		1


	//   ....[3]....
        /*0114*/ 	.word	0x00000600
        /*0118*/ 	.word	0x000000ff
        /*011c*/ 	.word	0x00000070
        /*0120*/ 	.short	0x0100
        /*0122*/ 	.byte	0x05
	.zero		1


	//   ....[4]....
        /*0124*/ 	.word	0x00000610
        /*0128*/ 	.word	0x000000ff
        /*012c*/ 	.word	0x00000010
        /*0130*/ 	.short	0x0100
        /*0132*/ 	.byte	0x05
	.zero		1


	//   ....[5]....
        /*0134*/ 	.word	0x00000620
        /*0138*/ 	.word	0x000000ff
        /*013c*/ 	.word	0x00000078
        /*0140*/ 	.short	0x0100
        /*0142*/ 	.byte	0x05
	.zero		1


	//   ....[6]....
        /*0144*/ 	.word	0x00000630
        /*0148*/ 	.word	0x000000ff
        /*014c*/ 	.word	0x00000018
        /*0150*/ 	.short	0x0100
        /*0152*/ 	.byte	0x05
	.zero		1


	//   ....[7]....
        /*0154*/ 	.word	0x00000640
        /*0158*/ 	.word	0x000000ff
        /*015c*/ 	.word	0x00000080
        /*0160*/ 	.short	0x0100
        /*0162*/ 	.byte	0x05
	.zero		1


	//   ....[8]....
        /*0164*/ 	.word	0x00000650
        /*0168*/ 	.word	0x000000ff
        /*016c*/ 	.word	0x00000020
        /*0170*/ 	.short	0x0100
        /*0172*/ 	.byte	0x05
	.zero		1


	//   ....[9]....
        /*0174*/ 	.word	0x00000660
        /*0178*/ 	.word	0x000000ff
        /*017c*/ 	.word	0x00000088
        /*0180*/ 	.short	0x0100
        /*0182*/ 	.byte	0x05
	.zero		1


	//   ....[10]....
        /*0184*/ 	.word	0x00000670
        /*0188*/ 	.word	0x000000ff
        /*018c*/ 	.word	0x00000028
        /*0190*/ 	.short	0x0100
        /*0192*/ 	.byte	0x05
	.zero		1


	//   ....[11]....
        /*0194*/ 	.word	0x00000680
        /*0198*/ 	.word	0x000000ff
        /*019c*/ 	.word	0x00000090
        /*01a0*/ 	.short	0x0100
        /*01a2*/ 	.byte	0x05
	.zero		1


	//   ....[12]....
        /*01a4*/ 	.word	0x00000690
        /*01a8*/ 	.word	0x000000ff
        /*01ac*/ 	.word	0x00000030
        /*01b0*/ 	.short	0x0100
        /*01b2*/ 	.byte	0x05
	.zero		1


	//   ....[13]....
        /*01b4*/ 	.word	0x000006a0
        /*01b8*/ 	.word	0x000000ff
        /*01bc*/ 	.word	0x00000098
        /*01c0*/ 	.short	0x0100
        /*01c2*/ 	.byte	0x05
	.zero		1


	//   ....[14]....
        /*01c4*/ 	.word	0x000006b0
        /*01c8*/ 	.word	0x000000ff
        /*01cc*/ 	.word	0x00000038
        /*01d0*/ 	.short	0x0100
        /*01d2*/ 	.byte	0x05
	.zero		1


	//   ....[15]....
        /*01d4*/ 	.word	0x000006c0
        /*01d8*/ 	.word	0x000000ff
        /*01dc*/ 	.word	0x000000a0
        /*01e0*/ 	.short	0x0100
        /*01e2*/ 	.byte	0x05
	.zero		1


	//   ....[16]....
        /*01e4*/ 	.word	0x000006d0
        /*01e8*/ 	.word	0x000000ff
        /*01ec*/ 	.word	0x00000040
        /*01f0*/ 	.short	0x0100
        /*01f2*/ 	.byte	0x05
	.zero		1


	//   ....[17]....
        /*01f4*/ 	.word	0x000006e0
        /*01f8*/ 	.word	0x000000ff
        /*01fc*/ 	.word	0x000000a8
        /*0200*/ 	.short	0x0100
        /*0202*/ 	.byte	0x05
	.zero		1


	//   ....[18]....
        /*0204*/ 	.word	0x000006f0
        /*0208*/ 	.word	0x000000ff
        /*020c*/ 	.word	0x00000048
        /*0210*/ 	.short	0x0100
        /*0212*/ 	.byte	0x05
	.zero		1


	//   ....[19]....
        /*0214*/ 	.word	0x00000700
        /*0218*/ 	.word	0x000000ff
        /*021c*/ 	.word	0x000000b0
        /*0220*/ 	.short	0x0100
        /*0222*/ 	.byte	0x05
	.zero		1


	//   ....[20]....
        /*0224*/ 	.word	0x00000710
        /*0228*/ 	.word	0x000000ff
        /*022c*/ 	.word	0x00000050
        /*0230*/ 	.short	0x0100
        /*0232*/ 	.byte	0x05
	.zero		1


	//   ....[21]....
        /*0234*/ 	.word	0x00000720
        /*0238*/ 	.word	0x000000ff
        /*023c*/ 	.word	0x000000b8
        /*0240*/ 	.short	0x0100
        /*0242*/ 	.byte	0x05
	.zero		1


	//   ....[22]....
        /*0244*/ 	.word	0x00000730
        /*0248*/ 	.word	0x000000ff
        /*024c*/ 	.word	0x00000058
        /*0250*/ 	.short	0x0100
        /*0252*/ 	.byte	0x05
	.zero		1


	//   ....[23]....
        /*0254*/ 	.word	0x00000740
        /*0258*/ 	.word	0x000000ff
        /*025c*/ 	.word	0x000000c0
        /*0260*/ 	.short	0x0100
        /*0262*/ 	.byte	0x05
	.zero		1


	//   ....[24]....
        /*0264*/ 	.word	0x00000750
        /*0268*/ 	.word	0x000000ff
        /*026c*/ 	.word	0x00000060
        /*0270*/ 	.short	0x0100
        /*0272*/ 	.byte	0x05
	.zero		1


	//   ....[25]....
        /*0274*/ 	.word	0x00000760
        /*0278*/ 	.word	0x000000ff
        /*027c*/ 	.word	0x000000c8
        /*0280*/ 	.short	0x0100
        /*0282*/ 	.byte	0x05
	.zero		1


	//   ....[26]....
        /*0284*/ 	.word	0x000008a0
        /*0288*/ 	.word	0x000000ff
        /*028c*/ 	.word	0x000000d0
        /*0290*/ 	.short	0x0100
        /*0292*/ 	.byte	0x06
	.zero		1


	//   ....[27]....
        /*0294*/ 	.word	0x000008b0
        /*0298*/ 	.word	0x000000ff
        /*029c*/ 	.word	0x000000d8
        /*02a0*/ 	.short	0x0100
        /*02a2*/ 	.byte	0x06
	.zero		1


	//   ....[28]....
        /*02a4*/ 	.word	0x000009a0
        /*02a8*/ 	.word	0x000000ff
        /*02ac*/ 	.word	0x000000e0
        /*02b0*/ 	.short	0x0100
        /*02b2*/ 	.byte	0x05
	.zero		1


	//   ....[29]....
        /*02b4*/ 	.word	0x000009b0
        /*02b8*/ 	.word	0x000000ff
        /*02bc*/ 	.word	0x000000e8
        /*02c0*/ 	.short	0x0100
        /*02c2*/ 	.byte	0x05
	.zero		1


	//   ....[30]....
        /*02c4*/ 	.word	0x00000af0
        /*02c8*/ 	.word	0x000000ff
        /*02cc*/ 	.word	0x000000f0
        /*02d0*/ 	.short	0x0100
        /*02d2*/ 	.byte	0x05
	.zero		1


	//   ....[31]....
        /*02d4*/ 	.word	0x00000b00
        /*02d8*/ 	.word	0x000000ff
        /*02dc*/ 	.word	0x00000100
        /*02e0*/ 	.short	0x0100
        /*02e2*/ 	.byte	0x05
	.zero		1


	//   ....[32]....
        /*02e4*/ 	.word	0x00000b10
        /*02e8*/ 	.word	0x000000ff
        /*02ec*/ 	.word	0x000000f8
        /*02f0*/ 	.short	0x0100
        /*02f2*/ 	.byte	0x05
	.zero		1


	//   ....[33]....
        /*02f4*/ 	.word	0x00000b20
        /*02f8*/ 	.word	0x000000ff
        /*02fc*/ 	.word	0x00000108
        /*0300*/ 	.short	0x0100
        /*0302*/ 	.byte	0x05
	.zero		1


	//   ....[34]....
        /*0304*/ 	.word	0x00000c50
        /*0308*/ 	.word	0x000000ff
        /*030c*/ 	.word	0x00000110
        /*0310*/ 	.short	0x0100
        /*0312*/ 	.byte	0x06
	.zero		1


	//   ....[35]....
        /*0314*/ 	.word	0x00000c60
        /*0318*/ 	.word	0x000000ff
        /*031c*/ 	.word	0x00000130
        /*0320*/ 	.short	0x0100
        /*0322*/ 	.byte	0x06
	.zero		1


	//   ....[36]....
        /*0324*/ 	.word	0x00000c70
        /*0328*/ 	.word	0x000000ff
        /*032c*/ 	.word	0x00000118
        /*0330*/ 	.short	0x0100
        /*0332*/ 	.byte	0x06
	.zero		1


	//   ....[37]....
        /*0334*/ 	.word	0x00000c80
        /*0338*/ 	.word	0x000000ff
        /*033c*/ 	.word	0x00000138
        /*0340*/ 	.short	0x0100
        /*0342*/ 	.byte	0x06
	.zero		1


	//   ....[38]....
        /*0344*/ 	.word	0x00000c90
        /*0348*/ 	.word	0x000000ff
        /*034c*/ 	.word	0x00000120
        /*0350*/ 	.short	0x0100
        /*0352*/ 	.byte	0x06
	.zero		1


	//   ....[39]....
        /*0354*/ 	.word	0x00000ca0
        /*0358*/ 	.word	0x000000ff
        /*035c*/ 	.word	0x00000140
        /*0360*/ 	.short	0x0100
        /*0362*/ 	.byte	0x06
	.zero		1


	//   ....[40]....
        /*0364*/ 	.word	0x00000cb0
        /*0368*/ 	.word	0x000000ff
        /*036c*/ 	.word	0x00000128
        /*0370*/ 	.short	0x0100
        /*0372*/ 	.byte	0x06
	.zero		1


	//   ....[41]....
        /*0374*/ 	.word	0x00000cc0
        /*0378*/ 	.word	0x000000ff
        /*037c*/ 	.word	0x00000148
        /*0380*/ 	.short	0x0100
        /*0382*/ 	.byte	0x06
	.zero		1


	//   ....[42]....
        /*0384*/ 	.word	0x00000db0
        /*0388*/ 	.word	0x000000ff
        /*038c*/ 	.word	0x00000150
        /*0390*/ 	.short	0x0100
        /*0392*/ 	.byte	0x05
	.zero		1


	//   ....[43]....
        /*0394*/ 	.word	0x00000dc0
        /*0398*/ 	.word	0x000000ff
        /*039c*/ 	.word	0x00000160
        /*03a0*/ 	.short	0x0100
        /*03a2*/ 	.byte	0x05
	.zero		1


	//   ....[44]....
        /*03a4*/ 	.word	0x00000dd0
        /*03a8*/ 	.word	0x000000ff
        /*03ac*/ 	.word	0x00000158
        /*03b0*/ 	.short	0x0100
        /*03b2*/ 	.byte	0x05
	.zero		1


	//   ....[45]....
        /*03b4*/ 	.word	0x00000de0
        /*03b8*/ 	.word	0x000000ff
        /*03bc*/ 	.word	0x00000168
        /*03c0*/ 	.short	0x0100
        /*03c2*/ 	.byte	0x05
	.zero		1


	//   ....[46]....
        /*03c4*/ 	.word	0x000016b0
        /*03c8*/ 	.word	0x00000003
        /*03cc*/ 	.word	0x00000160
        /*03d0*/ 	.short	0x010a
        /*03d2*/ 	.byte	0xff
	.zero		1


	//   ....[47]....
        /*03d4*/ 	.word	0x000016e0
        /*03d8*/ 	.word	0x00000003
        /*03dc*/ 	.word	0x00000150
        /*03e0*/ 	.short	0x0101
        /*03e2*/ 	.byte	0xff
	.zero		1


	//   ....[48]....
        /*03e4*/ 	.word	0x000017b0
        /*03e8*/ 	.word	0x000000ff
        /*03ec*/ 	.word	0x00000068
        /*03f0*/ 	.short	0x010a
        /*03f2*/ 	.byte	0x08
	.zero		1


	//   ....[49]....
        /*03f4*/ 	.word	0x00001850
        /*03f8*/ 	.word	0x000000ff
        /*03fc*/ 	.word	0x00000068
        /*0400*/ 	.short	0x010a
        /*0402*/ 	.byte	0x21
	.zero		1


	//   ....[50]....
        /*0404*/ 	.word	0x000019b0
        /*0408*/ 	.word	0x000000ff
        /*040c*/ 	.word	0x00000068
        /*0410*/ 	.short	0x010a
        /*0412*/ 	.byte	0x08
	.zero		1


	//   ....[51]....
        /*0414*/ 	.word	0x00001aa0
        /*0418*/ 	.word	0x000000ff
        /*041c*/ 	.word	0x000000e8
        /*0420*/ 	.short	0x0101
        /*0422*/ 	.byte	0x04
	.zero		1


	//   ....[52]....
        /*0424*/ 	.word	0x00001ac0
        /*0428*/ 	.word	0x000000ff
        /*042c*/ 	.word	0x00000068
        /*0430*/ 	.short	0x010a
        /*0432*/ 	.byte	0x08
	.zero		1


	//   ....[53]....
        /*0434*/ 	.word	0x00001b40
        /*0438*/ 	.word	0x000000ff
        /*043c*/ 	.word	0x00000068
        /*0440*/ 	.short	0x010a
        /*0442*/ 	.byte	0x11
	.zero		1


	//   ....[54]....
        /*0444*/ 	.word	0x00001ca0
        /*0448*/ 	.word	0x000000ff
        /*044c*/ 	.word	0x00000068
        /*0450*/ 	.short	0x010a
        /*0452*/ 	.byte	0x08
	.zero		1


	//   ....[55]....
        /*0454*/ 	.word	0x00001dc0
        /*0458*/ 	.word	0x00000002
        /*045c*/ 	.word	0x000000f0
        /*0460*/ 	.short	0x010a
        /*0462*/ 	.byte	0xff
	.zero		1


	//   ....[56]....
        /*0464*/ 	.word	0x00001e80
        /*0468*/ 	.word	0x00000002
        /*046c*/ 	.word	0x00000000
        /*0470*/ 	.short	0x0101
        /*0472*/ 	.byte	0xff
	.zero		1


	//   ....[57]....
        /*0474*/ 	.word	0x000023e0
        /*0478*/ 	.word	0x000000ff
        /*047c*/ 	.word	0x00000000
        /*0480*/ 	.short	0x010a
        /*0482*/ 	.byte	0x05
	.zero		1


	//   ....[58]....
        /*0484*/ 	.word	0x00002470
        /*0488*/ 	.word	0x000000ff
        /*048c*/ 	.word	0x00000000
        /*0490*/ 	.short	0x010a
        /*0492*/ 	.byte	0x05
	.zero		1


	//   ....[59]....
        /*0494*/ 	.word	0x00002500
        /*0498*/ 	.word	0x000000ff
        /*049c*/ 	.word	0x00000000
        /*04a0*/ 	.short	0x010a
        /*04a2*/ 	.byte	0x05
	.zero		1


	//   ....[60]....
        /*04a4*/ 	.word	0x00002590
        /*04a8*/ 	.word	0x000000ff
        /*04ac*/ 	.word	0x00000000
        /*04b0*/ 	.short	0x010a
        /*04b2*/ 	.byte	0x05
	.zero		1


	//   ....[61]....
        /*04b4*/ 	.word	0x00002620
        /*04b8*/ 	.word	0x000000ff
        /*04bc*/ 	.word	0x00000000
        /*04c0*/ 	.short	0x010a
        /*04c2*/ 	.byte	0x05
	.zero		1


	//   ....[62]....
        /*04c4*/ 	.word	0x000026b0
        /*04c8*/ 	.word	0x000000ff
        /*04cc*/ 	.word	0x00000000
        /*04d0*/ 	.short	0x010a
        /*04d2*/ 	.byte	0x05
	.zero		1


	//   ....[63]....
        /*04d4*/ 	.word	0x00002740
        /*04d8*/ 	.word	0x000000ff
        /*04dc*/ 	.word	0x00000000
        /*04e0*/ 	.short	0x010a
        /*04e2*/ 	.byte	0x05
	.zero		1


	//   ....[64]....
        /*04e4*/ 	.word	0x000027d0
        /*04e8*/ 	.word	0x000000ff
        /*04ec*/ 	.word	0x00000000
        /*04f0*/ 	.short	0x010a
        /*04f2*/ 	.byte	0x05
	.zero		1


	//   ....[65]....
        /*04f4*/ 	.word	0x00002860
        /*04f8*/ 	.word	0x000000ff
        /*04fc*/ 	.word	0x00000000
        /*0500*/ 	.short	0x010a
        /*0502*/ 	.byte	0x05
	.zero		1


	//   ....[66]....
        /*0504*/ 	.word	0x000028f0
        /*0508*/ 	.word	0x000000ff
        /*050c*/ 	.word	0x00000000
        /*0510*/ 	.short	0x010a
        /*0512*/ 	.byte	0x05
	.zero		1


	//   ....[67]....
        /*0514*/ 	.word	0x00002980
        /*0518*/ 	.word	0x000000ff
        /*051c*/ 	.word	0x00000000
        /*0520*/ 	.short	0x010a
        /*0522*/ 	.byte	0x05
	.zero		1


	//   ....[68]....
        /*0524*/ 	.word	0x00002a10
        /*0528*/ 	.word	0x000000ff
        /*052c*/ 	.word	0x00000000
        /*0530*/ 	.short	0x010a
        /*0532*/ 	.byte	0x05
	.zero		1


	//   ....[69]....
        /*0534*/ 	.word	0x00002ab0
        /*0538*/ 	.word	0x00000000
        /*053c*/ 	.word	0x00000000
        /*0540*/ 	.short	0x010a
        /*0542*/ 	.byte	0xff
	.zero		1


	//   ....[70]....
        /*0544*/ 	.word	0x00002bd0
        /*0548*/ 	.word	0x00000000
        /*054c*/ 	.word	0x00000150
        /*0550*/ 	.short	0x010a
        /*0552*/ 	.byte	0xff
	.zero		1


	//   ....[71]....
        /*0554*/ 	.word	0x00002c30
        /*0558*/ 	.word	0x00000004
        /*055c*/ 	.word	0x00000000
        /*0560*/ 	.short	0x0101
        /*0562*/ 	.byte	0xff
	.zero		1


	//   ....[72]....
        /*0564*/ 	.word	0x00002c50
        /*0568*/ 	.word	0x000000ff
        /*056c*/ 	.word	0x00000100
        /*0570*/ 	.short	0x010a
        /*0572*/ 	.byte	0x05
	.zero		1


	//   ....[73]....
        /*0574*/ 	.word	0x00002d70
        /*0578*/ 	.word	0x00000000
        /*057c*/ 	.word	0x000000f0
        /*0580*/ 	.short	0x010a
        /*0582*/ 	.byte	0xff
	.zero		1


	//   ....[74]....
        /*0584*/ 	.word	0x00002e80
        /*0588*/ 	.word	0x00000000
        /*058c*/ 	.word	0x00000000
        /*0590*/ 	.short	0x0101
        /*0592*/ 	.byte	0xff
	.zero		1


	//   ....[75]....
        /*0594*/ 	.word	0x00002f10
        /*0598*/ 	.word	0x000000ff
        /*059c*/ 	.word	0x00000100
        /*05a0*/ 	.short	0x0106
        /*05a2*/ 	.byte	0x05
	.zero		1


	//   ....[76]....
        /*05a4*/ 	.word	0x00002f30
        /*05a8*/ 	.word	0x000000ff
        /*05ac*/ 	.word	0x00000100
        /*05b0*/ 	.short	0x010a
        /*05b2*/ 	.byte	0x05
	.zero		1


	//   ....[77]....
        /*05b4*/ 	.word	0x00002fc0
        /*05b8*/ 	.word	0x000000ff
        /*05bc*/ 	.word	0x00000100
        /*05c0*/ 	.short	0x0106
        /*05c2*/ 	.byte	0x04
	.zero		1


	//   ....[78]....
        /*05c4*/ 	.word	0x00003000
        /*05c8*/ 	.word	0x00000000
        /*05cc*/ 	.word	0x00000100
        /*05d0*/ 	.short	0x010a
        /*05d2*/ 	.byte	0xff
	.zero		1


	//   ....[79]....
        /*05d4*/ 	.word	0x00003530
        /*05d8*/ 	.word	0x00000000
        /*05dc*/ 	.word	0x000000f0
        /*05e0*/ 	.short	0x010a
        /*05e2*/ 	.byte	0xff
	.zero		1


	//   ....[80]....
        /*05e4*/ 	.word	0x00003630
        /*05e8*/ 	.word	0x00000003
        /*05ec*/ 	.word	0x00000000
        /*05f0*/ 	.short	0x0101
        /*05f2*/ 	.byte	0xff
	.zero		1


	//   ....[81]....
        /*05f4*/ 	.word	0x00003640
        /*05f8*/ 	.word	0x000000ff
        /*05fc*/ 	.word	0x00000000
        /*0600*/ 	.short	0x010a
        /*0602*/ 	.byte	0x06
	.zero		1


	//   ....[82]....
        /*0604*/ 	.word	0x000036c0
        /*0608*/ 	.word	0x000000ff
        /*060c*/ 	.word	0x00000130
        /*0610*/ 	.short	0x010a
        /*0612*/ 	.byte	0x07
	.zero		1


	//   ....[83]....
        /*0614*/ 	.word	0x000037a0
        /*0618*/ 	.word	0x000000ff
        /*061c*/ 	.word	0x00000000
        /*0620*/ 	.short	0x010a
        /*0622*/ 	.byte	0x06
	.zero		1


	//   ....[84]....
        /*0624*/ 	.word	0x000038d0
        /*0628*/ 	.word	0x000000ff
        /*062c*/ 	.word	0x00000000
        /*0630*/ 	.short	0x010a
        /*0632*/ 	.byte	0x1a
	.zero		1


	//   ....[85]....
        /*0634*/ 	.word	0x00003b70
        /*0638*/ 	.word	0x000000ff
        /*063c*/ 	.word	0x00000000
        /*0640*/ 	.short	0x010a
        /*0642*/ 	.byte	0x06
	.zero		1


	//   ....[86]....
        /*0644*/ 	.word	0x00003c00
        /*0648*/ 	.word	0x000000ff
        /*064c*/ 	.word	0x00000000
        /*0650*/ 	.short	0x010a
        /*0652*/ 	.byte	0x06
	.zero		1


	//   ....[87]....
        /*0654*/ 	.word	0x00003c90
        /*0658*/ 	.word	0x000000ff
        /*065c*/ 	.word	0x00000000
        /*0660*/ 	.short	0x010a
        /*0662*/ 	.byte	0x06
	.zero		1


	//   ....[88]....
        /*0664*/ 	.word	0x00003d20
        /*0668*/ 	.word	0x000000ff
        /*066c*/ 	.word	0x00000000
        /*0670*/ 	.short	0x010a
        /*0672*/ 	.byte	0x07
	.zero		1


	//   ....[89]....
        /*0674*/ 	.word	0x00004160
        /*0678*/ 	.word	0x00000000
        /*067c*/ 	.word	0x000000f0
        /*0680*/ 	.short	0x010a
        /*0682*/ 	.byte	0xff
	.zero		1


	//   ....[90]....
        /*0684*/ 	.word	0x00004250
        /*0688*/ 	.word	0x00000000
        /*068c*/ 	.word	0x00000000
        /*0690*/ 	.short	0x0101
        /*0692*/ 	.byte	0xff
	.zero		1


	//   ....[91]....
        /*0694*/ 	.word	0x00004570
        /*0698*/ 	.word	0x000000ff
        /*069c*/ 	.word	0x000000e8
        /*06a0*/ 	.short	0x010a
        /*06a2*/ 	.byte	0x06
	.zero		1


	//   ....[92]....
        /*06a4*/ 	.word	0x000046f0
        /*06a8*/ 	.word	0x000000ff
        /*06ac*/ 	.word	0x000000d8
        /*06b0*/ 	.short	0x010a
        /*06b2*/ 	.byte	0x06
	.zero		1


	//   ....[93]....
        /*06b4*/ 	.word	0x00004a20
        /*06b8*/ 	.word	0x000000ff
        /*06bc*/ 	.word	0x000000d0
        /*06c0*/ 	.short	0x010b
        /*06c2*/ 	.byte	0x06
	.zero		1


	//   ....[94]....
        /*06c4*/ 	.word	0x00004a40
        /*06c8*/ 	.word	0x000000ff
        /*06cc*/ 	.word	0x00000000
        /*06d0*/ 	.short	0x0101
        /*06d2*/ 	.byte	0x25
	.zero		1


	//   ....[95]....
        /*06d4*/ 	.word	0x00004a80
        /*06d8*/ 	.word	0x00000000
        /*06dc*/ 	.word	0x000000d8
        /*06e0*/ 	.short	0x010a
        /*06e2*/ 	.byte	0xff
	.zero		1


	//   ....[96]....
        /*06e4*/ 	.word	0x00004de0
        /*06e8*/ 	.word	0x00000000
        /*06ec*/ 	.word	0x000000f0
        /*06f0*/ 	.short	0x010a
        /*06f2*/ 	.byte	0xff
	.zero		1


	//   ....[97]....
        /*06f4*/ 	.word	0x00004ef0
        /*06f8*/ 	.word	0x00000000
        /*06fc*/ 	.word	0x00000000
        /*0700*/ 	.short	0x0101
        /*0702*/ 	.byte	0xff
	.zero		1


	//   ....[98]....
        /*0704*/ 	.word	0x000058a0
        /*0708*/ 	.word	0x000000ff
        /*070c*/ 	.word	0x000000d0
        /*0710*/ 	.short	0x010a
        /*0712*/ 	.byte	0x2b
	.zero		1


	//   ....[99]....
        /*0714*/ 	.word	0x000058c0
        /*0718*/ 	.word	0x0000005c
        /*071c*/ 	.word	0x00000110
        /*0720*/ 	.short	0x010a
        /*0722*/ 	.byte	0xff
	.zero		1


	//   ....[100]....
        /*0724*/ 	.word	0x00005a10
        /*0728*/ 	.word	0x000000ff
        /*072c*/ 	.word	0x000000d0
        /*0730*/ 	.short	0x010a
        /*0732*/ 	.byte	0x2b
	.zero		1


	//   ....[101]....
        /*0734*/ 	.word	0x00005af0
        /*0738*/ 	.word	0x000000ff
        /*073c*/ 	.word	0x00000000
        /*0740*/ 	.short	0x0101
        /*0742*/ 	.byte	0x04
	.zero		1


	//   ....[102]....
        /*0744*/ 	.word	0x00005b50
        /*0748*/ 	.word	0x0000005c
        /*074c*/ 	.word	0x00000110
        /*0750*/ 	.short	0x010a
        /*0752*/ 	.byte	0xff
	.zero		1


	//   ....[103]....
        /*0754*/ 	.word	0x00005eb0
        /*0758*/ 	.word	0x000000ff
        /*075c*/ 	.word	0x00000000
        /*0760*/ 	.short	0x0101
        /*0762*/ 	.byte	0x05
	.zero		1


	//   ....[104]....
        /*0764*/ 	.word	0x00006820
        /*0768*/ 	.word	0x00000003
        /*076c*/ 	.word	0x00000160
        /*0770*/ 	.short	0x010a
        /*0772*/ 	.byte	0xff
	.zero		1


	//   ....[105]....
        /*0774*/ 	.word	0x00006880
        /*0778*/ 	.word	0x00000002
        /*077c*/ 	.word	0x00000068
        /*0780*/ 	.short	0x010a
        /*0782*/ 	.byte	0xff
	.zero		1


	//   ....[106]....
        /*0784*/ 	.word	0x000068e0
        /*0788*/ 	.word	0x00000002
        /*078c*/ 	.word	0x00000068
        /*0790*/ 	.short	0x010a
        /*0792*/ 	.byte	0xff
	.zero		1


	//   ....[107]....
        /*0794*/ 	.word	0x00006930
        /*0798*/ 	.word	0x00000002
        /*079c*/ 	.word	0x000000f0
        /*07a0*/ 	.short	0x010a
        /*07a2*/ 	.byte	0xff
	.zero		1


	//   ....[108]....
        /*07a4*/ 	.word	0x00006990
        /*07a8*/ 	.word	0x00000000
        /*07ac*/ 	.word	0x00000000
        /*07b0*/ 	.short	0x010a
        /*07b2*/ 	.byte	0xff
	.zero		1


	//   ....[109]....
        /*07b4*/ 	.word	0x000069f0
        /*07b8*/ 	.word	0x00000000
        /*07bc*/ 	.word	0x00000000
        /*07c0*/ 	.short	0x010a
        /*07c2*/ 	.byte	0xff
	.zero		1


	//   ....[110]....
        /*07c4*/ 	.word	0x00006a50
        /*07c8*/ 	.word	0x00000000
        /*07cc*/ 	.word	0x00000000
        /*07d0*/ 	.short	0x010a
        /*07d2*/ 	.byte	0xff
	.zero		1


	//   ....[111]....
        /*07d4*/ 	.word	0x00006ab0
        /*07d8*/ 	.word	0x00000000
        /*07dc*/ 	.word	0x00000000
        /*07e0*/ 	.short	0x010a
        /*07e2*/ 	.byte	0xff
	.zero		1


	//   ....[112]....
        /*07e4*/ 	.word	0x00006b10
        /*07e8*/ 	.word	0x00000000
        /*07ec*/ 	.word	0x00000000
        /*07f0*/ 	.short	0x010a
        /*07f2*/ 	.byte	0xff
	.zero		1


	//   ....[113]....
        /*07f4*/ 	.word	0x00006b70
        /*07f8*/ 	.word	0x00000000
        /*07fc*/ 	.word	0x00000000
        /*0800*/ 	.short	0x010a
        /*0802*/ 	.byte	0xff
	.zero		1


	//   ....[114]....
        /*0804*/ 	.word	0x00006bd0
        /*0808*/ 	.word	0x00000000
        /*080c*/ 	.word	0x00000000
        /*0810*/ 	.short	0x010a
        /*0812*/ 	.byte	0xff
	.zero		1


	//   ....[115]....
        /*0814*/ 	.word	0x00006c30
        /*0818*/ 	.word	0x00000000
        /*081c*/ 	.word	0x00000000
        /*0820*/ 	.short	0x010a
        /*0822*/ 	.byte	0xff
	.zero		1


	//   ....[116]....
        /*0824*/ 	.word	0x00006c90
        /*0828*/ 	.word	0x00000000
        /*082c*/ 	.word	0x00000000
        /*0830*/ 	.short	0x010a
        /*0832*/ 	.byte	0xff
	.zero		1


	//   ....[117]....
        /*0834*/ 	.word	0x00006cf0
        /*0838*/ 	.word	0x00000000
        /*083c*/ 	.word	0x00000000
        /*0840*/ 	.short	0x010a
        /*0842*/ 	.byte	0xff
	.zero		1


	//   ....[118]....
        /*0844*/ 	.word	0x00006d50
        /*0848*/ 	.word	0x00000000
        /*084c*/ 	.word	0x00000000
        /*0850*/ 	.short	0x010a
        /*0852*/ 	.byte	0xff
	.zero		1


	//   ....[119]....
        /*0854*/ 	.word	0x00006db0
        /*0858*/ 	.word	0x00000000
        /*085c*/ 	.word	0x00000000
        /*0860*/ 	.short	0x010a
        /*0862*/ 	.byte	0xff
	.zero		1


	//   ....[120]....
        /*0864*/ 	.word	0x00006e00
        /*0868*/ 	.word	0x00000000
        /*086c*/ 	.word	0x00000150
        /*0870*/ 	.short	0x010a
        /*0872*/ 	.byte	0xff
	.zero		1


	//   ....[121]....
        /*0874*/ 	.word	0x00006e60
        /*0878*/ 	.word	0x00000000
        /*087c*/ 	.word	0x00000100
        /*0880*/ 	.short	0x010a
        /*0882*/ 	.byte	0xff
	.zero		1


	//   ....[122]....
        /*0884*/ 	.word	0x00006eb0
        /*0888*/ 	.word	0x00000000
        /*088c*/ 	.word	0x000000f0
        /*0890*/ 	.short	0x010a
        /*0892*/ 	.byte	0xff
	.zero		1


	//   ....[123]....
        /*0894*/ 	.word	0x00006f10
        /*0898*/ 	.word	0x00000000
        /*089c*/ 	.word	0x00000100
        /*08a0*/ 	.short	0x010a
        /*08a2*/ 	.byte	0xff
	.zero		1


	//   ....[124]....
        /*08a4*/ 	.word	0x00006f60
        /*08a8*/ 	.word	0x00000000
        /*08ac*/ 	.word	0x000000f0
        /*08b0*/ 	.short	0x010a
        /*08b2*/ 	.byte	0xff
	.zero		1


	//   ....[125]....
        /*08b4*/ 	.word	0x00006fc0
        /*08b8*/ 	.word	0x00000003
        /*08bc*/ 	.word	0x00000130
        /*08c0*/ 	.short	0x010a
        /*08c2*/ 	.byte	0xff
	.zero		1


	//   ....[126]....
        /*08c4*/ 	.word	0x00007020
        /*08c8*/ 	.word	0x00000000
        /*08cc*/ 	.word	0x00000000
        /*08d0*/ 	.short	0x010a
        /*08d2*/ 	.byte	0xff
	.zero		1


	//   ....[127]....
        /*08d4*/ 	.word	0x00007080
        /*08d8*/ 	.word	0x00000000
        /*08dc*/ 	.word	0x00000000
        /*08e0*/ 	.short	0x010a
        /*08e2*/ 	.byte	0xff
	.zero		1


	//   ....[128]....
        /*08e4*/ 	.word	0x000070e0
        /*08e8*/ 	.word	0x00000000
        /*08ec*/ 	.word	0x00000000
        /*08f0*/ 	.short	0x010a
        /*08f2*/ 	.byte	0xff
	.zero		1


	//   ....[129]....
        /*08f4*/ 	.word	0x00007140
        /*08f8*/ 	.word	0x00000000
        /*08fc*/ 	.word	0x00000000
        /*0900*/ 	.short	0x010a
        /*0902*/ 	.byte	0xff
	.zero		1


	//   ....[130]....
        /*0904*/ 	.word	0x000071a0
        /*0908*/ 	.word	0x00000000
        /*090c*/ 	.word	0x00000000
        /*0910*/ 	.short	0x010a
        /*0912*/ 	.byte	0xff
	.zero		1


	//   ....[131]....
        /*0914*/ 	.word	0x000071f0
        /*0918*/ 	.word	0x00000000
        /*091c*/ 	.word	0x000000f0
        /*0920*/ 	.short	0x010a
        /*0922*/ 	.byte	0xff
	.zero		1


	//   ....[132]....
        /*0924*/ 	.word	0x00007250
        /*0928*/ 	.word	0x00000000
        /*092c*/ 	.word	0x000000e8
        /*0930*/ 	.short	0x010a
        /*0932*/ 	.byte	0xff
	.zero		1


	//   ....[133]....
        /*0934*/ 	.word	0x000072b0
        /*0938*/ 	.word	0x00000003
        /*093c*/ 	.word	0x000000d8
        /*0940*/ 	.short	0x010a
        /*0942*/ 	.byte	0xff
	.zero		1


	//   ....[134]....
        /*0944*/ 	.word	0x00007300
        /*0948*/ 	.word	0x00000000
        /*094c*/ 	.word	0x000000f0
        /*0950*/ 	.short	0x010a
        /*0952*/ 	.byte	0xff
	.zero		1


	//   ....[135]....
        /*0954*/ 	.word	0x00007360
        /*0958*/ 	.word	0x00000000
        /*095c*/ 	.word	0x000000d0
        /*0960*/ 	.short	0x010a
        /*0962*/ 	.byte	0xff
	.zero		1


	//   ....[136]....
        /*0964*/ 	.word	0x000073b0
        /*0968*/ 	.word	0x0000005c
        /*096c*/ 	.word	0x00000110
        /*0970*/ 	.short	0x010a
        /*0972*/ 	.byte	0xff
	.zero		1


	//----- nvinfo : EIATTR_NUM_MBARRIERS
	.align		4
.L_47:
        /*0974*/ 	.byte	0x03, 0x38
        /*0976*/ 	.short	0x002e


	//----- nvinfo : EIATTR_EXIT_INSTR_OFFSETS
	.align		4
        /*0978*/ 	.byte	0x04, 0x1c
        /*097a*/ 	.short	(.L_49 - .L_48)


	//   ....[0]....
.L_48:
        /*097c*/ 	.word	0x00002ae0


	//   ....[1]....
        /*0980*/ 	.word	0x00002fd0


	//   ....[2]....
        /*0984*/ 	.word	0x00003030


	//   ....[3]....
        /*0988*/ 	.word	0x00003f80


	//   ....[4]....
        /*098c*/ 	.word	0x00004ab0


	//   ....[5]....
        /*0990*/ 	.word	0x00004af0


	//   ....[6]....
        /*0994*/ 	.word	0x00006810


	//----- nvinfo : EIATTR_MAX_THREADS
	.align		4
.L_49:
        /*0998*/ 	.byte	0x04, 0x05
        /*099a*/ 	.short	(.L_51 - .L_50)
.L_50:
        /*099c*/ 	.word	0x00000100
        /*09a0*/ 	.word	0x00000001
        /*09a4*/ 	.word	0x00000001


	//----- nvinfo : EIATTR_CRS_STACK_SIZE
	.align		4
.L_51:
        /*09a8*/ 	.byte	0x04, 0x1e
        /*09aa*/ 	.short	(.L_53 - .L_52)
.L_52:
        /*09ac*/ 	.word	0x00000000


	//----- nvinfo : EIATTR_CBANK_PARAM_SIZE
	.align		4
.L_53:
        /*09b0*/ 	.byte	0x03, 0x19
        /*09b2*/ 	.short	0x0800


	//----- nvinfo : EIATTR_PARAM_CBANK
	.align		4
        /*09b4*/ 	.byte	0x04, 0x0a
        /*09b6*/ 	.short	(.L_55 - .L_54)
	.align		4
.L_54:
        /*09b8*/ 	.word	index@(.nv.constant0._ZN7cutlass13device_kernelINS_4gemm6kernel13GemmUniversalIN4cute5tupleIJiiiiEEENS1_10collective13CollectiveMmaINS1_35MainloopSm100TmaUmmaWarpSpecializedILi13ELi2ELi4ENS5_IJNS4_1CILi1EEESB_SB_EEEEENS5_IJNSA_ILi64EEESE_NSA_ILi128EEEEEEaNS5_IJSB_llEEEaNS5_IJlSB_lEEENS4_8TiledMMAINS4_8MMA_AtomIJNS4_15SM100_MMA_S8_SSIaaiLi64ELi64ELNS4_4UMMA5MajorE1ELSN_0ELNSM_8SaturateE0EEEEEENS4_6LayoutISC_NS5_IJNSA_ILi0EEESS_SS_EEEEENS5_IJNS4_10UnderscoreESV_SV_EEEEENS4_13SM90_TMA_LOADENS4_14ComposedLayoutINS4_7SwizzleILi2ELi4ELi3EEENS4_18smem_ptr_flag_bitsILi8EEENSR_INS5_IJSE_NSA_ILi8EEEEEENS5_IJSB_SE_EEEEEEEvNS4_8identityESY_NSZ_INS10_ILi3ELi4ELi3EEES13_NSR_INS5_IJS14_SF_EEENS5_IJSF_SB_EEEEEEEvS19_EENS_8epilogue10collective18CollectiveEpilogueINS1G_23Sm100TmaWarpSpecializedILi1ELi1ELi32ELb0ELb0EEEJSG_NS5_IJNSR_ISE_SB_EES1L_EEEaSI_aSI_NS1G_6fusion15FusionCallbacksIS1K_NS1N_17LinearCombinationIaiaiLNS_15FloatRoundStyleE2EEESG_S1M_JEEENS4_5SM1004TMEM4LOAD26SM100_TMEM_LOAD_16dp32b32xESY_NSZ_IS11_S13_NSR_INS5_IJS14_SE_EEENS5_IJSE_SB_EEEEEEENS4_39AutoVectorizingCopyWithAssumedAlignmentILi128EEENS4_14SM90_TMA_STOREES20_S22_S22_EEEvvEEEEvNT_6ParamsE)
        /*09bc*/ 	.short	0x0380
        /*09be*/ 	.short	0x0800


	//----- nvinfo : EIATTR_SW_WAR
	.align		4
.L_55:
        /*09c0*/ 	.byte	0x04, 0x36
        /*09c2*/ 	.short	(.L_57 - .L_56)
.L_56:
        /*09c4*/ 	.word	0x00000008
.L_57:


//--------------------- .nv.callgraph             --------------------------
	.section	.nv.callgraph,"",@"SHT_CUDA_CALLGRAPH"
	.align	4
	.sectionentsize	8
	.align		4
        /*0000*/ 	.word	0x00000000
	.align		4
        /*0004*/ 	.word	0xffffffff
	.align		4
        /*0008*/ 	.word	index@(_ZN7cutlass13device_kernelINS_4gemm6kernel13GemmUniversalIN4cute5tupleIJiiiiEEENS1_10collective13CollectiveMmaINS1_35MainloopSm100TmaUmmaWarpSpecializedILi13ELi2ELi4ENS5_IJNS4_1CILi1EEESB_SB_EEEEENS5_IJNSA_ILi64EEESE_NSA_ILi128EEEEEEaNS5_IJSB_llEEEaNS5_IJlSB_lEEENS4_8TiledMMAINS4_8MMA_AtomIJNS4_15SM100_MMA_S8_SSIaaiLi64ELi64ELNS4_4UMMA5MajorE1ELSN_0ELNSM_8SaturateE0EEEEEENS4_6LayoutISC_NS5_IJNSA_ILi0EEESS_SS_EEEEENS5_IJNS4_10UnderscoreESV_SV_EEEEENS4_13SM90_TMA_LOADENS4_14ComposedLayoutINS4_7SwizzleILi2ELi4ELi3EEENS4_18smem_ptr_flag_bitsILi8EEENSR_INS5_IJSE_NSA_ILi8EEEEEENS5_IJSB_SE_EEEEEEEvNS4_8identityESY_NSZ_INS10_ILi3ELi4ELi3EEES13_NSR_INS5_IJS14_SF_EEENS5_IJSF_SB_EEEEEEEvS19_EENS_8epilogue10collective18CollectiveEpilogueINS1G_23Sm100TmaWarpSpecializedILi1ELi1ELi32ELb0ELb0EEEJSG_NS5_IJNSR_ISE_SB_EES1L_EEEaSI_aSI_NS1G_6fusion15FusionCallbacksIS1K_NS1N_17LinearCombinationIaiaiLNS_15FloatRoundStyleE2EEESG_S1M_JEEENS4_5SM1004TMEM4LOAD26SM100_TMEM_LOAD_16dp32b32xESY_NSZ_IS11_S13_NSR_INS5_IJS14_SE_EEENS5_IJSE_SB_EEEEEEENS4_39AutoVectorizingCopyWithAssumedAlignmentILi128EEENS4_14SM90_TMA_STOREES20_S22_S22_EEEvvEEEEvNT_6ParamsE)
	.align		4
        /*000c*/ 	.word	index@(__assertfail)
	.align		4
        /*0010*/ 	.word	0x00000000
	.align		4
        /*0014*/ 	.word	0xfffffffe
	.align		4
        /*0018*/ 	.word	0x00000000
	.align		4
        /*001c*/ 	.word	0xfffffffd
	.align		4
        /*0020*/ 	.word	0x00000000
	.align		4
        /*0024*/ 	.word	0xfffffffc


//--------------------- .nv.constant4             --------------------------
	.section	.nv.constant4,"a",@progbits
	.align	8
	.align		8
.nv.constant4:
        /*0000*/ 	.dword	__assertfail
	.align		8
        /*0008*/ 	.dword	__unnamed_1
	.align		8
        /*0010*/ 	.dword	__unnamed_2
	.align		8
        /*0018*/ 	.dword	_ZN40_INTERNAL_d7dfc645_4_k_cu_d53489a2_410524cuda3std3__45__cpo5beginE
	.align		8
        /*0020*/ 	.dword	_ZN40_INTERNAL_d7dfc645_4_k_cu_d53489a2_410524cuda3std3__45__cpo3endE
	.align		8
        /*0028*/ 	.dword	_ZN40_INTERNAL_d7dfc645_4_k_cu_d53489a2_410524cuda3std3__45__cpo6cbeginE
	.align		8
        /*0030*/ 	.dword	_ZN40_INTERNAL_d7dfc645_4_k_cu_d53489a2_410524cuda3std3__45__cpo4cendE
	.align		8
        /*0038*/ 	.dword	_ZN40_INTERNAL_d7dfc645_4_k_cu_d53489a2_410524cuda3std3__442_GLOBAL__N__d7dfc645_4_k_cu_d53489a2_410526ignoreE
	.align		8
        /*0040*/ 	.dword	_ZN40_INTERNAL_d7dfc645_4_k_cu_d53489a2_410524cuda3std3__419piecewise_constructE
	.align		8
        /*0048*/ 	.dword	_ZN40_INTERNAL_d7dfc645_4_k_cu_d53489a2_410524cuda3std3__48in_placeE
	.align		8
        /*0050*/ 	.dword	_ZN40_INTERNAL_d7dfc645_4_k_cu_d53489a2_410524cuda3std6ranges3__45__cpo4swapE
	.align		8
        /*0058*/ 	.dword	_ZN40_INTERNAL_d7dfc645_4_k_cu_d53489a2_410524cuda3std6ranges3__45__cpo9iter_moveE
	.align		8
        /*0060*/ 	.dword	_ZN40_INTERNAL_d7dfc645_4_k_cu_d53489a2_410524cute7productE
	.align		8
        /*0068*/ 	.dword	_ZN40_INTERNAL_d7dfc645_4_k_cu_d53489a2_410524cute1_E
	.align		8
        /*0070*/ 	.dword	$str$25
	.align		8
        /*0078*/ 	.dword	$str$26
	.align		8
        /*0080*/ 	.dword	$str$27
	.align		8
        /*0088*/ 	.dword	$str$28


//--------------------- .text._ZN7cutlass13device_kernelINS_4gemm6kernel13GemmUniversalIN4cute5tupleIJiiiiEEENS1_10collective13CollectiveMmaINS1_35MainloopSm100TmaUmmaWarpSpecializedILi13ELi2ELi4ENS5_IJNS4_1CILi1EEESB_SB_EEEEENS5_IJNSA_ILi64EEESE_NSA_ILi128EEEEEEaNS5_IJSB_llEEEaNS5_IJlSB_lEEENS4_8TiledMMAINS4_8MMA_AtomIJNS4_15SM100_MMA_S8_SSIaaiLi64ELi64ELNS4_4UMMA5MajorE1ELSN_0ELNSM_8SaturateE0EEEEEENS4_6LayoutISC_NS5_IJNSA_ILi0EEESS_SS_EEEEENS5_IJNS4_10UnderscoreESV_SV_EEEEENS4_13SM90_TMA_LOADENS4_14ComposedLayoutINS4_7SwizzleILi2ELi4ELi3EEENS4_18smem_ptr_flag_bitsILi8EEENSR_INS5_IJSE_NSA_ILi8EEEEEENS5_IJSB_SE_EEEEEEEvNS4_8identityESY_NSZ_INS10_ILi3ELi4ELi3EEES13_NSR_INS5_IJS14_SF_EEENS5_IJSF_SB_EEEEEEEvS19_EENS_8epilogue10collective18CollectiveEpilogueINS1G_23Sm100TmaWarpSpecializedILi1ELi1ELi32ELb0ELb0EEEJSG_NS5_IJNSR_ISE_SB_EES1L_EEEaSI_aSI_NS1G_6fusion15FusionCallbacksIS1K_NS1N_17LinearCombinationIaiaiLNS_15FloatRoundStyleE2EEESG_S1M_JEEENS4_5SM1004TMEM4LOAD26SM100_TMEM_LOAD_16dp32b32xESY_NSZ_IS11_S13_NSR_INS5_IJS14_SE_EEENS5_IJSE_SB_EEEEEEENS4_39AutoVectorizingCopyWithAssumedAlignmentILi128EEENS4_14SM90_TMA_STOREES20_S22_S22_EEEvvEEEEvNT_6ParamsE --------------------------
	.section	.text._ZN7cutlass13device_kernelINS_4gemm6kernel13GemmUniversalIN4cute5tupleIJiiiiEEENS1_10collective13CollectiveMmaINS1_35MainloopSm100TmaUmmaWarpSpecializedILi13ELi2ELi4ENS5_IJNS4_1CILi1EEESB_SB_EEEEENS5_IJNSA_ILi64EEESE_NSA_ILi128EEEEEEaNS5_IJSB_llEEEaNS5_IJlSB_lEEENS4_8TiledMMAINS4_8MMA_AtomIJNS4_15SM100_MMA_S8_SSIaaiLi64ELi64ELNS4_4UMMA5MajorE1ELSN_0ELNSM_8SaturateE0EEEEEENS4_6LayoutISC_NS5_IJNSA_ILi0EEESS_SS_EEEEENS5_IJNS4_10UnderscoreESV_SV_EEEEENS4_13SM90_TMA_LOADENS4_14ComposedLayoutINS4_7SwizzleILi2ELi4ELi3EEENS4_18smem_ptr_flag_bitsILi8EEENSR_INS5_IJSE_NSA_ILi8EEEEEENS5_IJSB_SE_EEEEEEEvNS4_8identityESY_NSZ_INS10_ILi3ELi4ELi3EEES13_NSR_INS5_IJS14_SF_EEENS5_IJSF_SB_EEEEEEEvS19_EENS_8epilogue10collective18CollectiveEpilogueINS1G_23Sm100TmaWarpSpecializedILi1ELi1ELi32ELb0ELb0EEEJSG_NS5_IJNSR_ISE_SB_EES1L_EEEaSI_aSI_NS1G_6fusion15FusionCallbacksIS1K_NS1N_17LinearCombinationIaiaiLNS_15FloatRoundStyleE2EEESG_S1M_JEEENS4_5SM1004TMEM4LOAD26SM100_TMEM_LOAD_16dp32b32xESY_NSZ_IS11_S13_NSR_INS5_IJS14_SE_EEENS5_IJSE_SB_EEEEEEENS4_39AutoVectorizingCopyWithAssumedAlignmentILi128EEENS4_14SM90_TMA_STOREES20_S22_S22_EEEvvEEEEvNT_6ParamsE,"ax",@progbits
	.align	128
.text._ZN7cutlass13device_kernelINS_4gemm6kernel13GemmUniversalIN4cute5tupleIJiiiiEEENS1_10collective13CollectiveMmaINS1_35MainloopSm100TmaUmmaWarpSpecializedILi13ELi2ELi4ENS5_IJNS4_1CILi1EEESB_SB_EEEEENS5_IJNSA_ILi64EEESE_NSA_ILi128EEEEEEaNS5_IJSB_llEEEaNS5_IJlSB_lEEENS4_8TiledMMAINS4_8MMA_AtomIJNS4_15SM100_MMA_S8_SSIaaiLi64ELi64ELNS4_4UMMA5MajorE1ELSN_0ELNSM_8SaturateE0EEEEEENS4_6LayoutISC_NS5_IJNSA_ILi0EEESS_SS_EEEEENS5_IJNS4_10UnderscoreESV_SV_EEEEENS4_13SM90_TMA_LOADENS4_14ComposedLayoutINS4_7SwizzleILi2ELi4ELi3EEENS4_18smem_ptr_flag_bitsILi8EEENSR_INS5_IJSE_NSA_ILi8EEEEEENS5_IJSB_SE_EEEEEEEvNS4_8identityESY_NSZ_INS10_ILi3ELi4ELi3EEES13_NSR_INS5_IJS14_SF_EEENS5_IJSF_SB_EEEEEEEvS19_EENS_8epilogue10collective18CollectiveEpilogueINS1G_23Sm100TmaWarpSpecializedILi1ELi1ELi32ELb0ELb0EEEJSG_NS5_IJNSR_ISE_SB_EES1L_EEEaSI_aSI_NS1G_6fusion15FusionCallbacksIS1K_NS1N_17LinearCombinationIaiaiLNS_15FloatRoundStyleE2EEESG_S1M_JEEENS4_5SM1004TMEM4LOAD26SM100_TMEM_LOAD_16dp32b32xESY_NSZ_IS11_S13_NSR_INS5_IJS14_SE_EEENS5_IJSE_SB_EEEEEEENS4_39AutoVectorizingCopyWithAssumedAlignmentILi128EEENS4_14SM90_TMA_STOREES20_S22_S22_EEEvvEEEEvNT_6ParamsE:
        .type           _ZN7cutlass13device_kernelINS_4gemm6kernel13GemmUniversalIN4cute5tupleIJiiiiEEENS1_10collective13CollectiveMmaINS1_35MainloopSm100TmaUmmaWarpSpecializedILi13ELi2ELi4ENS5_IJNS4_1CILi1EEESB_SB_EEEEENS5_IJNSA_ILi64EEESE_NSA_ILi128EEEEEEaNS5_IJSB_llEEEaNS5_IJlSB_lEEENS4_8TiledMMAINS4_8MMA_AtomIJNS4_15SM100_MMA_S8_SSIaaiLi64ELi64ELNS4_4UMMA5MajorE1ELSN_0ELNSM_8SaturateE0EEEEEENS4_6LayoutISC_NS5_IJNSA_ILi0EEESS_SS_EEEEENS5_IJNS4_10UnderscoreESV_SV_EEEEENS4_13SM90_TMA_LOADENS4_14ComposedLayoutINS4_7SwizzleILi2ELi4ELi3EEENS4_18smem_ptr_flag_bitsILi8EEENSR_INS5_IJSE_NSA_ILi8EEEEEENS5_IJSB_SE_EEEEEEEvNS4_8identityESY_NSZ_INS10_ILi3ELi4ELi3EEES13_NSR_INS5_IJS14_SF_EEENS5_IJSF_SB_EEEEEEEvS19_EENS_8epilogue10collective18CollectiveEpilogueINS1G_23Sm100TmaWarpSpecializedILi1ELi1ELi32ELb0ELb0EEEJSG_NS5_IJNSR_ISE_SB_EES1L_EEEaSI_aSI_NS1G_6fusion15FusionCallbacksIS1K_NS1N_17LinearCombinationIaiaiLNS_15FloatRoundStyleE2EEESG_S1M_JEEENS4_5SM1004TMEM4LOAD26SM100_TMEM_LOAD_16dp32b32xESY_NSZ_IS11_S13_NSR_INS5_IJS14_SE_EEENS5_IJSE_SB_EEEEEEENS4_39AutoVectorizingCopyWithAssumedAlignmentILi128EEENS4_14SM90_TMA_STOREES20_S22_S22_EEEvvEEEEvNT_6ParamsE,@function
        .size           _ZN7cutlass13device_kernelINS_4gemm6kernel13GemmUniversalIN4cute5tupleIJiiiiEEENS1_10collective13CollectiveMmaINS1_35MainloopSm100TmaUmmaWarpSpecializedILi13ELi2ELi4ENS5_IJNS4_1CILi1EEESB_SB_EEEEENS5_IJNSA_ILi64EEESE_NSA_ILi128EEEEEEaNS5_IJSB_llEEEaNS5_IJlSB_lEEENS4_8TiledMMAINS4_8MMA_AtomIJNS4_15SM100_MMA_S8_SSIaaiLi64ELi64ELNS4_4UMMA5MajorE1ELSN_0ELNSM_8SaturateE0EEEEEENS4_6LayoutISC_NS5_IJNSA_ILi0EEESS_SS_EEEEENS5_IJNS4_10UnderscoreESV_SV_EEEEENS4_13SM90_TMA_LOADENS4_14ComposedLayoutINS4_7SwizzleILi2ELi4ELi3EEENS4_18smem_ptr_flag_bitsILi8EEENSR_INS5_IJSE_NSA_ILi8EEEEEENS5_IJSB_SE_EEEEEEEvNS4_8identityESY_NSZ_INS10_ILi3ELi4ELi3EEES13_NSR_INS5_IJS14_SF_EEENS5_IJSF_SB_EEEEEEEvS19_EENS_8epilogue10collective18CollectiveEpilogueINS1G_23Sm100TmaWarpSpecializedILi1ELi1ELi32ELb0ELb0EEEJSG_NS5_IJNSR_ISE_SB_EES1L_EEEaSI_aSI_NS1G_6fusion15FusionCallbacksIS1K_NS1N_17LinearCombinationIaiaiLNS_15FloatRoundStyleE2EEESG_S1M_JEEENS4_5SM1004TMEM4LOAD26SM100_TMEM_LOAD_16dp32b32xESY_NSZ_IS11_S13_NSR_INS5_IJS14_SE_EEENS5_IJSE_SB_EEEEEEENS4_39AutoVectorizingCopyWithAssumedAlignmentILi128EEENS4_14SM90_TMA_STOREES20_S22_S22_EEEvvEEEEvNT_6ParamsE,(.L_x_156 - _ZN7cutlass13device_kernelINS_4gemm6kernel13GemmUniversalIN4cute5tupleIJiiiiEEENS1_10collective13CollectiveMmaINS1_35MainloopSm100TmaUmmaWarpSpecializedILi13ELi2ELi4ENS5_IJNS4_1CILi1EEESB_SB_EEEEENS5_IJNSA_ILi64EEESE_NSA_ILi128EEEEEEaNS5_IJSB_llEEEaNS5_IJlSB_lEEENS4_8TiledMMAINS4_8MMA_AtomIJNS4_15SM100_MMA_S8_SSIaaiLi64ELi64ELNS4_4UMMA5MajorE1ELSN_0ELNSM_8SaturateE0EEEEEENS4_6LayoutISC_NS5_IJNSA_ILi0EEESS_SS_EEEEENS5_IJNS4_10UnderscoreESV_SV_EEEEENS4_13SM90_TMA_LOADENS4_14ComposedLayoutINS4_7SwizzleILi2ELi4ELi3EEENS4_18smem_ptr_flag_bitsILi8EEENSR_INS5_IJSE_NSA_ILi8EEEEEENS5_IJSB_SE_EEEEEEEvNS4_8identityESY_NSZ_INS10_ILi3ELi4ELi3EEES13_NSR_INS5_IJS14_SF_EEENS5_IJSF_SB_EEEEEEEvS19_EENS_8epilogue10collective18CollectiveEpilogueINS1G_23Sm100TmaWarpSpecializedILi1ELi1ELi32ELb0ELb0EEEJSG_NS5_IJNSR_ISE_SB_EES1L_EEEaSI_aSI_NS1G_6fusion15FusionCallbacksIS1K_NS1N_17LinearCombinationIaiaiLNS_15FloatRoundStyleE2EEESG_S1M_JEEENS4_5SM1004TMEM4LOAD26SM100_TMEM_LOAD_16dp32b32xESY_NSZ_IS11_S13_NSR_INS5_IJS14_SE_EEENS5_IJSE_SB_EEEEEEENS4_39AutoVectorizingCopyWithAssumedAlignmentILi128EEENS4_14SM90_TMA_STOREES20_S22_S22_EEEvvEEEEvNT_6ParamsE)
        .other          _ZN7cutlass13device_kernelINS_4gemm6kernel13GemmUniversalIN4cute5tupleIJiiiiEEENS1_10collective13CollectiveMmaINS1_35MainloopSm100TmaUmmaWarpSpecializedILi13ELi2ELi4ENS5_IJNS4_1CILi1EEESB_SB_EEEEENS5_IJNSA_ILi64EEESE_NSA_ILi128EEEEEEaNS5_IJSB_llEEEaNS5_IJlSB_lEEENS4_8TiledMMAINS4_8MMA_AtomIJNS4_15SM100_MMA_S8_SSIaaiLi64ELi64ELNS4_4UMMA5MajorE1ELSN_0ELNSM_8SaturateE0EEEEEENS4_6LayoutISC_NS5_IJNSA_ILi0EEESS_SS_EEEEENS5_IJNS4_10UnderscoreESV_SV_EEEEENS4_13SM90_TMA_LOADENS4_14ComposedLayoutINS4_7SwizzleILi2ELi4ELi3EEENS4_18smem_ptr_flag_bitsILi8EEENSR_INS5_IJSE_NSA_ILi8EEEEEENS5_IJSB_SE_EEEEEEEvNS4_8identityESY_NSZ_INS10_ILi3ELi4ELi3EEES13_NSR_INS5_IJS14_SF_EEENS5_IJSF_SB_EEEEEEEvS19_EENS_8epilogue10collective18CollectiveEpilogueINS1G_23Sm100TmaWarpSpecializedILi1ELi1ELi32ELb0ELb0EEEJSG_NS5_IJNSR_ISE_SB_EES1L_EEEaSI_aSI_NS1G_6fusion15FusionCallbacksIS1K_NS1N_17LinearCombinationIaiaiLNS_15FloatRoundStyleE2EEESG_S1M_JEEENS4_5SM1004TMEM4LOAD26SM100_TMEM_LOAD_16dp32b32xESY_NSZ_IS11_S13_NSR_INS5_IJS14_SE_EEENS5_IJSE_SB_EEEEEEENS4_39AutoVectorizingCopyWithAssumedAlignmentILi128EEENS4_14SM90_TMA_STOREES20_S22_S22_EEEvvEEEEvNT_6ParamsE,@"STO_CUDA_ENTRY STV_DEFAULT"
_ZN7cutlass13device_kernelINS_4gemm6kernel13GemmUniversalIN4cute5tupleIJiiiiEEENS1_10collective13CollectiveMmaINS1_35MainloopSm100TmaUmmaWarpSpecializedILi13ELi2ELi4ENS5_IJNS4_1CILi1EEESB_SB_EEEEENS5_IJNSA_ILi64EEESE_NSA_ILi128EEEEEEaNS5_IJSB_llEEEaNS5_IJlSB_lEEENS4_8TiledMMAINS4_8MMA_AtomIJNS4_15SM100_MMA_S8_SSIaaiLi64ELi64ELNS4_4UMMA5MajorE1ELSN_0ELNSM_8SaturateE0EEEEEENS4_6LayoutISC_NS5_IJNSA_ILi0EEESS_SS_EEEEENS5_IJNS4_10UnderscoreESV_SV_EEEEENS4_13SM90_TMA_LOADENS4_14ComposedLayoutINS4_7SwizzleILi2ELi4ELi3EEENS4_18smem_ptr_flag_bitsILi8EEENSR_INS5_IJSE_NSA_ILi8EEEEEENS5_IJSB_SE_EEEEEEEvNS4_8identityESY_NSZ_INS10_ILi3ELi4ELi3EEES13_NSR_INS5_IJS14_SF_EEENS5_IJSF_SB_EEEEEEEvS19_EENS_8epilogue10collective18CollectiveEpilogueINS1G_23Sm100TmaWarpSpecializedILi1ELi1ELi32ELb0ELb0EEEJSG_NS5_IJNSR_ISE_SB_EES1L_EEEaSI_aSI_NS1G_6fusion15FusionCallbacksIS1K_NS1N_17LinearCombinationIaiaiLNS_15FloatRoundStyleE2EEESG_S1M_JEEENS4_5SM1004TMEM4LOAD26SM100_TMEM_LOAD_16dp32b32xESY_NSZ_IS11_S13_NSR_INS5_IJS14_SE_EEENS5_IJSE_SB_EEEEEEENS4_39AutoVectorizingCopyWithAssumedAlignmentILi128EEENS4_14SM90_TMA_STOREES20_S22_S22_EEEvvEEEEvNT_6ParamsE:
[----:B------:R-:W1:Y:S01]  /*0000*/  LDC R1, c[0x0][0x37c] ;  /* 0x0000df00ff017b82 */ /* 0x000e620000000800 */
[----:B------:R-:W2:Y:S01]  /*0010*/  S2R R103, SR_TID.X ;  /* 0x0000000000677919 */ /* 0x000ea20000002100 */
[----:B------:R-:W3:Y:S01]  /*0020*/  LDCU.64 UR4, c[0x0][0x890] ;  /* 0x00011200ff0477ac */ /* 0x000ee20008000a00 */
[----:B------:R-:W-:Y:S02]  /*0030*/  PRMT R98, RZ, 0x7610, R98 ;  /* 0x00007610ff627816 */ /* 0x000fe40000000062 */
[----:B------:R-:W-:Y:S01]  /*0040*/  ELECT P5, URZ, PT ;  /* 0x0000000000ff782f */ /* 0x000fe200038a0000 */
[----:B------:R-:W4:Y:S01]  /*0050*/  LDCU.64 UR40, c[0x0][0x358] ;  /* 0x00006b00ff2877ac */ /* 0x000f220008000a00 */
[----:B---3--:R-:W-:-:S04]  /*0060*/  UISETP.NE.U32.AND UP0, UPT, UR4, URZ, UPT ;  /* 0x000000ff0400728c */ /* 0x008fc8000bf05070 */
[----:B------:R-:W-:Y:S01]  /*0070*/  UISETP.NE.AND.EX UP0, UPT, UR5, URZ, UPT, UP0 ;  /* 0x000000ff0500728c */ /* 0x000fe2000bf05300 */
[----:B--2---:R-:W-:-:S05]  /*0080*/  SHF.R.U32.HI R106, RZ, 0x5, R103 ;  /* 0x00000005ff6a7819 */ /* 0x004fca0000011667 */
[----:B------:R-:W2:Y:S02]  /*0090*/  SHFL.IDX PT, R0, R106, RZ, 0x1f ;  /* 0x00001fff6a007589 */ /* 0x000ea400000e0000 */
[----:B--2---:R-:W-:Y:S01]  /*00a0*/  R2UR UR8, R0 ;  /* 0x00000000000872ca */ /* 0x004fe200000e0000 */
[----:B-1--4-:R-:W-:-:S14]  /*00b0*/  BRA.U UP0, `(.L_x_0) ;  /* 0x00000001002c7547 */ /* 0x012fdc000b800000 */
[----:B------:R-:W1:Y:S02]  /*00c0*/  LDCU.64 UR6, c[0x0][0x888] ;  /* 0x00011100ff0677ac */ /* 0x000e640008000a00 */
[----:B-1----:R-:W-:-:S04]  /*00d0*/  UISETP.NE.U32.AND UP0, UPT, UR6, URZ, UPT ;  /* 0x000000ff0600728c */ /* 0x002fc8000bf05070 */
[----:B------:R-:W-:-:S09]  /*00e0*/  UISETP.NE.AND.EX UP0, UPT, UR7, URZ, UPT, UP0 ;  /* 0x000000ff0700728c */ /* 0x000fd2000bf05300 */
[----:B------:R-:W-:Y:S05]  /*00f0*/  BRA.U !UP0, `(.L_x_1) ;  /* 0x0000000108107547 */ /* 0x000fea000b800000 */
[----:B------:R-:W1:Y:S02]  /*0100*/  LDC.64 R48, c[0x0][0x888] ;  /* 0x00022200ff307b82 */ /* 0x000e640000000a00 */
[----:B-1----:R1:W5:Y:S01]  /*0110*/  LDG.E R48, desc[UR40][R48.64] ;  /* 0x0000002830307981 */ /* 0x002362000c1e1900 */
[----:B------:R-:W-:Y:S01]  /*0120*/  HFMA2 R98, -RZ, RZ, 0, 5.9604644775390625e-08 ;  /* 0x00000001ff627431 */ /* 0x000fe200000001ff */
[----:B------:R-:W-:Y:S05]  /*0130*/  BRA `(.L_x_0) ;  /* 0x00000000000c7947 */ /* 0x000fea0003800000 */
.L_x_1:
[----:B------:R-:W1:Y:S01]  /*0140*/  LDCU UR6, c[0x0][0x880] ;  /* 0x00011000ff0677ac */ /* 0x000e620008000800 */
[----:B------:R-:W-:Y:S01]  /*0150*/  HFMA2 R98, -RZ, RZ, 0, 5.9604644775390625e-08 ;  /* 0x00000001ff627431 */ /* 0x000fe200000001ff */
[----:B-1----:R-:W-:-:S07]  /*0160*/  MOV R48, UR6 ;  /* 0x0000000600307c02 */ /* 0x002fce0008000f00 */
.L_x_0:
[----:B------:R-:W2:Y:S02]  /*0170*/  LDCU.64 UR6, c[0x0][0x8b0] ;  /* 0x00011600ff0677ac */ /* 0x000ea40008000a00 */
[----:B--2---:R-:W-:-:S04]  /*0180*/  UISETP.NE.U32.AND UP0, UPT, UR6, URZ, UPT ;  /* 0x000000ff0600728c */ /* 0x004fc8000bf05070 */
[----:B------:R-:W-:-:S09]  /*0190*/  UISETP.NE.AND.EX UP0, UPT, UR7, URZ, UPT, UP0 ;  /* 0x000000ff0700728c */ /* 0x000fd2000bf05300 */
[----:B------:R-:W-:Y:S05]  /*01a0*/  BRA.U UP0, `(.L_x_2) ;  /* 0x0000000100247547 */ /* 0x000fea000b800000 */
[----:B------:R-:W2:Y:S02]  /*01b0*/  LDCU.64 UR6, c[0x0][0x8a8] ;  /* 0x00011500ff0677ac */ /* 0x000ea40008000a00 */
[----:B--2---:R-:W-:-:S04]  /*01c0*/  UISETP.NE.U32.AND UP0, UPT, UR6, URZ, UPT ;  /* 0x000000ff0600728c */ /* 0x004fc8000bf05070 */
[----:B------:R-:W-:-:S09]  /*01d0*/  UISETP.NE.AND.EX UP0, UPT, UR7, URZ, UPT, UP0 ;  /* 0x000000ff0700728c */ /* 0x000fd2000bf05300 */
[----:B------:R-:W-:Y:S05]  /*01e0*/  BRA.U !UP0, `(.L_x_3) ;  /* 0x00000001080c7547 */ /* 0x000fea000b800000 */
[----:B------:R-:W2:Y:S02]  /*01f0*/  LDC.64 R2, c[0x0][0x8a8] ;  /* 0x00022a00ff027b82 */ /* 0x000ea40000000a00 */
[----:B--2---:R2:W5:Y:S01]  /*0200*/  LDG.E R47, desc[UR40][R2.64] ;  /* 0x00000028022f7981 */ /* 0x004562000c1e1900 */
[----:B------:R-:W-:Y:S05]  /*0210*/  BRA `(.L_x_2) ;  /* 0x0000000000087947 */ /* 0x000fea0003800000 */
.L_x_3:
[----:B------:R-:W2:Y:S02]  /*0220*/  LDCU UR6, c[0x0][0x8a0] ;  /* 0x00011400ff0677ac */ /* 0x000ea40008000800 */
[----:B--2---:R-:W-:Y:S02]  /*0230*/  MOV R47, UR6 ;  /* 0x00000006002f7c02 */ /* 0x004fe40008000f00 */
.L_x_2:
[----:B------:R-:W-:Y:S01]  /*0240*/  IMAD.U32 R0, RZ, RZ, UR8 ;  /* 0x00000008ff007e24 */ /* 0x000fe2000f8e00ff */
[----:B------:R-:W-:Y:S04]  /*0250*/  BSSY.RECONVERGENT B0, `(.L_x_4) ;  /* 0x000000c000007945 */ /* 0x000fe80003800200 */
[C---:B------:R-:W-:Y:S02]  /*0260*/  ISETP.NE.OR P1, PT, R0.reuse, 0x1, !P5 ;  /* 0x000000010000780c */ /* 0x040fe40006f25670 */
[----:B------:R-:W-:-:S11]  /*0270*/  ISETP.NE.OR P0, PT, R0, 0x3, !P5 ;  /* 0x000000030000780c */ /* 0x000fd60006f05670 */
[----:B------:R-:W-:Y:S05]  /*0280*/  @P1 BRA `(.L_x_5) ;  /* 0x0000000000201947 */ /* 0x000fea0003800000 */
[----:B------:R-:W3:Y:S02]  /*0290*/  LDCU.64 UR6, c[0x0][0x348] ;  /* 0x00006900ff0677ac */ /* 0x000ee40008000a00 */
[----:B---3--:R-:W-:Y:S02]  /*02a0*/  UIADD3 UR10, UP1, UPT, UR6, 0x80, URZ ;  /* 0x00000080060a7890 */ /* 0x008fe4000ff3e0ff */
[----:B------:R-:W-:Y:S02]  /*02b0*/  UIADD3 UR6, UP0, UPT, UR6, 0x180, URZ ;  /* 0x0000018006067890 */ /* 0x000fe4000ff1e0ff */
[----:B------:R-:W-:Y:S02]  /*02c0*/  UIADD3.X UR11, UPT, UPT, URZ, UR7, URZ, UP1, !UPT ;  /* 0x00000007ff0b7290 */ /* 0x000fe40008ffe4ff */
[----:B------:R-:W-:-:S07]  /*02d0*/  UIADD3.X UR7, UPT, UPT, URZ, UR7, URZ, UP0, !UPT ;  /* 0x00000007ff077290 */ /* 0x000fce00087fe4ff */
[----:B------:R3:W-:Y:S02]  /*02e0*/  UTMACCTL.PF [UR10] ;  /* 0x000000000a0079b9 */ /* 0x0007e40008040000 */
[----:B------:R3:W-:Y:S02]  /*02f0*/  UTMACCTL.PF [UR6] ;  /* 0x00000000060079b9 */ /* 0x0007e40008040000 */
[----:B---3--:R-:W-:Y:S01]  /*0300*/  NOP ;  /* 0x0000000000007918 */ /* 0x008fe20000000000 */
.L_x_5:
[----:B------:R-:W-:Y:S05]  /*0310*/  BSYNC.RECONVERGENT B0 ;  /* 0x0000000000007941 */ /* 0x000fea0003800200 */
.L_x_4:
[----:B------:R-:W-:Y:S04]  /*0320*/  BSSY.RECONVERGENT B0, `(.L_x_6) ;  /* 0x000000a000007945 */ /* 0x000fe80003800200 */
        /* <DEDUP_REMOVED lines=9> */
.L_x_7:
[----:B------:R-:W-:Y:S05]  /*03c0*/  BSYNC.RECONVERGENT B0 ;  /* 0x0000000000007941 */ /* 0x000fea0003800200 */
.L_x_6:
[----:B------:R-:W3:Y:S01]  /*03d0*/  LDCU.64 UR6, c[0x0][0x888] ;  /* 0x00011100ff0677ac */ /* 0x000ee20008000a00 */
[----:B------:R-:W-:Y:S02]  /*03e0*/  UISETP.EQ.U32.AND UP1, UPT, UR4, URZ, UPT ;  /* 0x000000ff0400728c */ /* 0x000fe4000bf22070 */
[----:B------:R-:W-:Y:S02]  /*03f0*/  UPLOP3.LUT UP2, UPT, UPT, UPT, UPT, 0x80, 0x8 ;  /* 0x000000000008789c */ /* 0x000fe40003f4f070 */
[----:B---3--:R-:W-:-:S04]  /*0400*/  UISETP.NE.U32.AND UP0, UPT, UR6, URZ, UPT ;  /* 0x000000ff0600728c */ /* 0x008fc8000bf05070 */
[----:B------:R-:W-:-:S04]  /*0410*/  UISETP.NE.AND.EX UP0, UPT, UR7, URZ, UPT, UP0 ;  /* 0x000000ff0700728c */ /* 0x000fc8000bf05300 */
[----:B------:R-:W-:-:S04]  /*0420*/  UISETP.EQ.OR.EX UP3, UPT, UR5, URZ, !UP0, UP1 ;  /* 0x000000ff0500728c */ /* 0x000fc8000c762710 */
[----:B------:R-:W-:-:S05]  /*0430*/  UP2UR UR44, UPR, URZ, 0x8 ;  /* 0x00000008ff2c7883 */ /* 0x000fca0008000000 */
[----:B------:R-:W-:Y:S07]  /*0440*/  BRA.U !UP3, `(.L_x_8) ;  /* 0x000000010b207547 */ /* 0x000fee000b800000 */
[----:B-----5:R-:W-:Y:S01]  /*0450*/  R2UR UR6, R48 ;  /* 0x00000000300672ca */ /* 0x020fe200000e0000 */
[----:B------:R-:W-:Y:S02]  /*0460*/  UISETP.NE.U32.AND UP2, UPT, UR4, URZ, UPT ;  /* 0x000000ff0400728c */ /* 0x000fe4000bf45070 */
[----:B------:R-:W-:Y:S02]  /*0470*/  USEL UR4, URZ, 0xffffffff, UP0 ;  /* 0xffffffffff047887 */ /* 0x000fe40008000000 */
[----:B------:R-:W-:-:S08]  /*0480*/  UISETP.NE.AND.EX UP2, UPT, UR5, URZ, UPT, UP2 ;  /* 0x000000ff0500728c */ /* 0x000fd0000bf45320 */
[----:B------:R-:W-:-:S04]  /*0490*/  UISETP.NE.AND UP1, UPT, UR6, URZ, UPT ;  /* 0x000000ff0600728c */ /* 0x000fc8000bf25270 */
[----:B------:R-:W-:-:S04]  /*04a0*/  @!UP2 USEL UR4, URZ, 0xffffffff, UP1 ;  /* 0xffffffffff04a887 */ /* 0x000fc80008800000 */
[----:B------:R-:W-:-:S04]  /*04b0*/  ULOP3.LUT UR4, UR4, 0x1, URZ, 0xc0, !UPT ;  /* 0x0000000104047892 */ /* 0x000fc8000f8ec0ff */
[----:B------:R-:W-:-:S11]  /*04c0*/  UISETP.NE.U32.AND UP2, UPT, UR4, 0x1, UPT ;  /* 0x000000010400788c */ /* 0x000fd6000bf45070 */
.L_x_8:
[----:B--2---:R-:W2:Y:S01]  /*04d0*/  SHFL.IDX PT, R2, R106, RZ, 0x1f ;  /* 0x00001fff6a027589 */ /* 0x004ea200000e0000 */
[----:B------:R-:W-:-:S04]  /*04e0*/  UISETP.NE.AND UP1, UPT, UR8, 0x2, UPT ;  /* 0x000000020800788c */ /* 0x000fc8000bf25270 */
[----:B------:R-:W-:Y:S01]  /*04f0*/  USEL UR13, URZ, 0x1, UP1 ;  /* 0x00000001ff0d7887 */ /* 0x000fe20008800000 */
[----:B--2---:R-:W-:-:S13]  /*0500*/  ISETP.NE.AND P0, PT, R2, RZ, PT ;  /* 0x000000ff0200720c */ /* 0x004fda0003f05270 */
[----:B------:R-:W-:Y:S05]  /*0510*/  @P0 BRA `(.L_x_9) ;  /* 0x00000000009c0947 */ /* 0x000fea0003800000 */
[----:B------:R-:W-:Y:S01]  /*0520*/  ELECT P0, URZ, PT ;  /* 0x0000000000ff782f */ /* 0x000fe20003800000 */
[----:B------:R-:W-:-:S12]  /*0530*/  BSSY.RECONVERGENT B0, `(.L_x_9) ;  /* 0x0000025000007945 */ /* 0x000fd80003800200 */
[----:B------:R-:W-:Y:S05]  /*0540*/  @!P0 BRA `(.L_x_10) ;  /* 0x00000000008c8947 */ /* 0x000fea0003800000 */
[----:B------:R-:W2:Y:S01]  /*0550*/  S2UR UR5, SR_CgaCtaId ;  /* 0x00000000000579c3 */ /* 0x000ea20000008800 */
[----:B------:R-:W-:Y:S01]  /*0560*/  UMOV UR6, 0x400 ;  /* 0x0000040000067882 */ /* 0x000fe20000000000 */
[----:B------:R-:W-:Y:S01]  /*0570*/  UMOV UR4, 0x1 ;  /* 0x0000000100047882 */ /* 0x000fe20000000000 */
[----:B--2---:R-:W-:Y:S02]  /*0580*/  ULEA UR5, UR5, UR6, 0x18 ;  /* 0x0000000605057291 */ /* 0x004fe4000f8ec0ff */
[----:B------:R-:W-:-:S04]  /*0590*/  UIADD3 UR6, UPT, UPT, -UR4, 0x100000, URZ ;  /* 0x0010000004067890 */ /* 0x000fc8000fffe1ff */
[----:B------:R-:W-:Y:S02]  /*05a0*/  USHF.L.U32 UR7, UR6, 0xb, URZ ;  /* 0x0000000b06077899 */ /* 0x000fe400080006ff */
[----:B------:R-:W-:Y:S01]  /*05b0*/  USHF.L.U32 UR6, UR6, 0x1, URZ ;  /* 0x0000000106067899 */ /* 0x000fe200080006ff */
[----:B------:R-:W2:Y:S11]  /*05c0*/  FENCE.VIEW.ASYNC.S ;  /* 0x00000000000073c6 */ /* 0x000eb60000000000 */
[----:B--2---:R2:W3:Y:S01]  /*05d0*/  SYNCS.EXCH.64 URZ, [UR5], UR6 ;  /* 0x0000000605ff75b2 */ /* 0x0044e20008000100 */
[----:B------:R2:W4:Y:S01]  /*05e0*/  SYNCS.EXCH.64 URZ, [UR5+0x68], UR6 ;  /* 0x0000680605ff75b2 */ /* 0x0005220008000100 */
[----:B------:R2:W1:Y:S01]  /*05f0*/  SYNCS.EXCH.64 URZ, [UR5+0x8], UR6 ;  /* 0x0000080605ff75b2 */ /* 0x0004620008000100 */
        /* <DEDUP_REMOVED lines=22> */
[----:B------:R2:W1:Y:S02]  /*0760*/  SYNCS.EXCH.64 URZ, [UR5+0xc8], UR6 ;  /* 0x0000c80605ff75b2 */ /* 0x0004640008000100 */
[----:B--234-:R-:W-:Y:S01]  /*0770*/  NOP ;  /* 0x0000000000007918 */ /* 0x01cfe20000000000 */
.L_x_10:
[----:B------:R-:W-:Y:S05]  /*0780*/  BSYNC.RECONVERGENT B0 ;  /* 0x0000000000007941 */ /* 0x000fea0003800200 */
.L_x_9:
[----:B------:R-:W2:Y:S01]  /*0790*/  SHFL.IDX PT, R2, R106, RZ, 0x1f ;  /* 0x00001fff6a027589 */ /* 0x000ea200000e0000 */
[----:B------:R-:W-:Y:S01]  /*07a0*/  NOP ;  /* 0x0000000000007918 */ /* 0x000fe20000000000 */
[----:B--2---:R-:W-:-:S13]  /*07b0*/  ISETP.NE.AND P0, PT, R2, 0x1, PT ;  /* 0x000000010200780c */ /* 0x004fda0003f05270 */
[----:B------:R-:W-:Y:S05]  /*07c0*/  @P0 BRA `(.L_x_11) ;  /* 0x0000000000400947 */ /* 0x000fea0003800000 */
[----:B------:R-:W2:Y:S01]  /*07d0*/  S2UR UR6, SR_CgaCtaId ;  /* 0x00000000000679c3 */ /* 0x000ea20000008800 */
[----:B------:R-:W-:Y:S01]  /*07e0*/  UMOV UR7, 0x400 ;  /* 0x0000040000077882 */ /* 0x000fe20000000000 */
[----:B------:R-:W-:Y:S01]  /*07f0*/  UMOV UR5, 0x20 ;  /* 0x0000002000057882 */ /* 0x000fe20000000000 */
[----:B------:R-:W-:Y:S01]  /*0800*/  UMOV UR4, 0x80 ;  /* 0x0000008000047882 */ /* 0x000fe20000000000 */
[----:B------:R-:W-:-:S04]  /*0810*/  UIADD3 UR10, UPT, UPT, -UR5, 0x100000, URZ ;  /* 0x00100000050a7890 */ /* 0x000fc8000fffe1ff */
[----:B------:R-:W-:Y:S02]  /*0820*/  USHF.L.U32 UR11, UR10, 0xb, URZ ;  /* 0x0000000b0a0b7899 */ /* 0x000fe400080006ff */
[----:B------:R-:W-:Y:S02]  /*0830*/  USHF.L.U32 UR10, UR10, 0x1, URZ ;  /* 0x000000010a0a7899 */ /* 0x000fe400080006ff */
[----:B------:R-:W-:-:S04]  /*0840*/  UIADD3 UR4, UPT, UPT, -UR4, 0x100000, URZ ;  /* 0x0010000004047890 */ /* 0x000fc8000fffe1ff */
[----:B------:R-:W-:Y:S02]  /*0850*/  USHF.L.U32 UR5, UR4, 0xb, URZ ;  /* 0x0000000b04057899 */ /* 0x000fe400080006ff */
[----:B------:R-:W-:Y:S01]  /*0860*/  USHF.L.U32 UR4, UR4, 0x1, URZ ;  /* 0x0000000104047899 */ /* 0x000fe200080006ff */
[----:B------:R-:W-:Y:S01]  /*0870*/  ELECT P0, URZ, PT ;  /* 0x0000000000ff782f */ /* 0x000fe20003800000 */
[----:B--2---:R-:W-:Y:S01]  /*0880*/  ULEA UR6, UR6, UR7, 0x18 ;  /* 0x0000000706067291 */ /* 0x004fe2000f8ec0ff */
[----:B------:R-:W2:Y:S11]  /*0890*/  FENCE.VIEW.ASYNC.S ;  /* 0x00000000000073c6 */ /* 0x000eb60000000000 */
[----:B--2---:R2:W3:Y:S01]  /*08a0*/  SYNCS.EXCH.64 URZ, [UR6+0xd0], UR10 ;  /* 0x0000d00a06ff75b2 */ /* 0x0044e20008000100 */
[----:B------:R2:W4:Y:S01]  /*08b0*/  SYNCS.EXCH.64 URZ, [UR6+0xd8], UR4 ;  /* 0x0000d80406ff75b2 */ /* 0x0005220008000100 */
[----:B------:R-:W-:Y:S01]  /*08c0*/  NOP ;  /* 0x0000000000007918 */ /* 0x000fe20000000000 */
.L_x_11:
[----:B------:R-:W1:Y:S01]  /*08d0*/  SHFL.IDX PT, R2, R106, RZ, 0x1f ;  /* 0x00001fff6a027589 */ /* 0x000e6200000e0000 */
[----:B------:R-:W-:Y:S01]  /*08e0*/  NOP ;  /* 0x0000000000007918 */ /* 0x000fe20000000000 */
[----:B-1----:R-:W-:-:S13]  /*08f0*/  ISETP.NE.AND P0, PT, R2, 0x3, PT ;  /* 0x000000030200780c */ /* 0x002fda0003f05270 */
[----:B------:R-:W-:Y:S05]  /*0900*/  @P0 BRA `(.L_x_12) ;  /* 0x0000000000300947 */ /* 0x000fea0003800000 */
[----:B--2---:R-:W1:Y:S01]  /*0910*/  S2UR UR5, SR_CgaCtaId ;  /* 0x00000000000579c3 */ /* 0x004e620000008800 */
[----:B------:R-:W-:Y:S01]  /*0920*/  UMOV UR6, 0x400 ;  /* 0x0000040000067882 */ /* 0x000fe20000000000 */
[----:B------:R-:W-:Y:S01]  /*0930*/  UMOV UR4, 0x20 ;  /* 0x0000002000047882 */ /* 0x000fe20000000000 */
[----:B------:R-:W-:Y:S01]  /*0940*/  ELECT P0, URZ, PT ;  /* 0x0000000000ff782f */ /* 0x000fe20003800000 */
[----:B-1----:R-:W-:Y:S02]  /*0950*/  ULEA UR5, UR5, UR6, 0x18 ;  /* 0x0000000605057291 */ /* 0x002fe4000f8ec0ff */
[----:B------:R-:W-:-:S04]  /*0960*/  UIADD3 UR6, UPT, UPT, -UR4, 0x100000, URZ ;  /* 0x0010000004067890 */ /* 0x000fc8000fffe1ff */
[----:B------:R-:W-:Y:S02]  /*0970*/  USHF.L.U32 UR7, UR6, 0xb, URZ ;  /* 0x0000000b06077899 */ /* 0x000fe400080006ff */
[----:B------:R-:W-:Y:S01]  /*0980*/  USHF.L.U32 UR6, UR6, 0x1, URZ ;  /* 0x0000000106067899 */ /* 0x000fe200080006ff */
[----:B------:R-:W1:Y:S11]  /*0990*/  FENCE.VIEW.ASYNC.S ;  /* 0x00000000000073c6 */ /* 0x000e760000000000 */
[----:B-1----:R1:W2:Y:S01]  /*09a0*/  SYNCS.EXCH.64 URZ, [UR5+0xe0], UR6 ;  /* 0x0000e00605ff75b2 */ /* 0x0022a20008000100 */
[----:B------:R1:W1:Y:S01]  /*09b0*/  SYNCS.EXCH.64 URZ, [UR5+0xe8], UR6 ;  /* 0x0000e80605ff75b2 */ /* 0x0002620008000100 */
[----:B------:R-:W-:Y:S01]  /*09c0*/  NOP ;  /* 0x0000000000007918 */ /* 0x000fe20000000000 */
.L_x_12:
[----:B------:R-:W3:Y:S01]  /*09d0*/  SHFL.IDX PT, R2, R106, RZ, 0x1f ;  /* 0x00001fff6a027589 */ /* 0x000ee200000e0000 */
[----:B------:R-:W-:Y:S01]  /*09e0*/  NOP ;  /* 0x0000000000007918 */ /* 0x000fe20000000000 */
[----:B---3--:R-:W-:-:S13]  /*09f0*/  ISETP.NE.AND P0, PT, R2, 0x4, PT ;  /* 0x000000040200780c */ /* 0x008fda0003f05270 */
[----:B------:R-:W-:Y:S05]  /*0a00*/  @P0 BRA `(.L_x_13) ;  /* 0x00000000004c0947 */ /* 0x000fea0003800000 */
[----:B-12---:R-:W1:Y:S01]  /*0a10*/  S2UR UR5, SR_CgaCtaId ;  /* 0x00000000000579c3 */ /* 0x006e620000008800 */
[----:B------:R-:W-:Y:S01]  /*0a20*/  UMOV UR7, 0x100 ;  /* 0x0000010000077882 */ /* 0x000fe20000000000 */
[----:B------:R-:W-:Y:S01]  /*0a30*/  UMOV UR6, 0x400 ;  /* 0x0000040000067882 */ /* 0x000fe20000000000 */
[----:B------:R-:W-:Y:S01]  /*0a40*/  USEL UR7, UR7, 0xe0, UP2 ;  /* 0x000000e007077887 */ /* 0x000fe20009000000 */
[----:B------:R-:W-:Y:S01]  /*0a50*/  UMOV UR4, 0x1 ;  /* 0x0000000100047882 */ /* 0x000fe20000000000 */
[----:B------:R-:W-:Y:S01]  /*0a60*/  ELECT P0, URZ, PT ;  /* 0x0000000000ff782f */ /* 0x000fe20003800000 */
[----:B------:R-:W-:-:S04]  /*0a70*/  UIADD3 UR10, UPT, UPT, -UR4, 0x100000, URZ ;  /* 0x00100000040a7890 */ /* 0x000fc8000fffe1ff */
[----:B------:R-:W-:Y:S02]  /*0a80*/  USHF.L.U32 UR11, UR10, 0xb, URZ ;  /* 0x0000000b0a0b7899 */ /* 0x000fe400080006ff */
[----:B------:R-:W-:Y:S02]  /*0a90*/  USHF.L.U32 UR10, UR10, 0x1, URZ ;  /* 0x000000010a0a7899 */ /* 0x000fe400080006ff */
[----:B-1----:R-:W-:Y:S02]  /*0aa0*/  ULEA UR5, UR5, UR6, 0x18 ;  /* 0x0000000605057291 */ /* 0x002fe4000f8ec0ff */
[----:B------:R-:W-:-:S04]  /*0ab0*/  UIADD3 UR6, UPT, UPT, -UR7, 0x100000, URZ ;  /* 0x0010000007067890 */ /* 0x000fc8000fffe1ff */
[----:B------:R-:W-:Y:S02]  /*0ac0*/  USHF.L.U32 UR7, UR6, 0xb, URZ ;  /* 0x0000000b06077899 */ /* 0x000fe400080006ff */
[----:B------:R-:W-:Y:S01]  /*0ad0*/  USHF.L.U32 UR6, UR6, 0x1, URZ ;  /* 0x0000000106067899 */ /* 0x000fe200080006ff */
[----:B------:R-:W1:Y:S03]  /*0ae0*/  FENCE.VIEW.ASYNC.S ;  /* 0x00000000000073c6 */ /* 0x000e660000000000 */
[----:B-1----:R3:W1:Y:S08]  /*0af0*/  SYNCS.EXCH.64 URZ, [UR5+0xf0], UR10 ;  /* 0x0000f00a05ff75b2 */ /* 0x0026700008000100 */
[----:B------:R3:W2:Y:S01]  /*0b00*/  SYNCS.EXCH.64 URZ, [UR5+0x100], UR6 ;  /* 0x0001000605ff75b2 */ /* 0x0006a20008000100 */
[----:B------:R3:W1:Y:S01]  /*0b10*/  SYNCS.EXCH.64 URZ, [UR5+0xf8], UR10 ;  /* 0x0000f80a05ff75b2 */ /* 0x0006620008000100 */
[----:B------:R3:W1:Y:S02]  /*0b20*/  SYNCS.EXCH.64 URZ, [UR5+0x108], UR6 ;  /* 0x0001080605ff75b2 */ /* 0x0006640008000100 */
[----:B---3--:R-:W-:Y:S01]  /*0b30*/  NOP ;  /* 0x0000000000007918 */ /* 0x008fe20000000000 */
.L_x_13:
[----:B------:R-:W3:Y:S01]  /*0b40*/  SHFL.IDX PT, R2, R106, RZ, 0x1f ;  /* 0x00001fff6a027589 */ /* 0x000ee200000e0000 */
[----:B------:R-:W-:Y:S01]  /*0b50*/  NOP ;  /* 0x0000000000007918 */ /* 0x000fe20000000000 */
[----:B---3--:R-:W-:-:S13]  /*0b60*/  ISETP.NE.AND P0, PT, R2, 0x5, PT ;  /* 0x000000050200780c */ /* 0x008fda0003f05270 */
[----:B------:R-:W-:Y:S05]  /*0b70*/  @P0 BRA `(.L_x_14) ;  /* 0x0000000000580947 */ /* 0x000fea0003800000 */
[----:B-12---:R-:W1:Y:S01]  /*0b80*/  S2UR UR6, SR_CgaCtaId ;  /* 0x00000000000679c3 */ /* 0x006e620000008800 */
        /* <DEDUP_REMOVED lines=10> */
[----:B-1----:R-:W-:Y:S01]  /*0c30*/  ULEA UR6, UR6, UR7, 0x18 ;  /* 0x0000000706067291 */ /* 0x002fe2000f8ec0ff */
[----:B------:R-:W1:Y:S11]  /*0c40*/  FENCE.VIEW.ASYNC.S ;  /* 0x00000000000073c6 */ /* 0x000e760000000000 */
[----:B-1----:R3:W1:Y:S01]  /*0c50*/  SYNCS.EXCH.64 URZ, [UR6+0x110], UR10 ;  /* 0x0001100a06ff75b2 */ /* 0x0026620008000100 */
[----:B------:R3:W2:Y:S01]  /*0c60*/  SYNCS.EXCH.64 URZ, [UR6+0x130], UR4 ;  /* 0x0001300406ff75b2 */ /* 0x0006a20008000100 */
[----:B------:R3:W1:Y:S01]  /*0c70*/  SYNCS.EXCH.64 URZ, [UR6+0x118], UR10 ;  /* 0x0001180a06ff75b2 */ /* 0x0006620008000100 */
[----:B------:R3:W1:Y:S01]  /*0c80*/  SYNCS.EXCH.64 URZ, [UR6+0x138], UR4 ;  /* 0x0001380406ff75b2 */ /* 0x0006620008000100 */
[----:B------:R3:W1:Y:S01]  /*0c90*/  SYNCS.EXCH.64 URZ, [UR6+0x120], UR10 ;  /* 0x0001200a06ff75b2 */ /* 0x0006620008000100 */
[----:B------:R3:W1:Y:S01]  /*0ca0*/  SYNCS.EXCH.64 URZ, [UR6+0x140], UR4 ;  /* 0x0001400406ff75b2 */ /* 0x0006620008000100 */
[----:B------:R3:W1:Y:S01]  /*0cb0*/  SYNCS.EXCH.64 URZ, [UR6+0x128], UR10 ;  /* 0x0001280a06ff75b2 */ /* 0x0006620008000100 */
[----:B------:R3:W1:Y:S02]  /*0cc0*/  SYNCS.EXCH.64 URZ, [UR6+0x148], UR4 ;  /* 0x0001480406ff75b2 */ /* 0x0006640008000100 */
[----:B---3--:R-:W-:Y:S01]  /*0cd0*/  NOP ;  /* 0x0000000000007918 */ /* 0x008fe20000000000 */
.L_x_14:
[----:B------:R-:W3:Y:S01]  /*0ce0*/  SHFL.IDX PT, R2, R106, RZ, 0x1f ;  /* 0x00001fff6a027589 */ /* 0x000ee200000e0000 */
[----:B------:R-:W-:Y:S01]  /*0cf0*/  NOP ;  /* 0x0000000000007918 */ /* 0x000fe20000000000 */
[----:B---3--:R-:W-:-:S13]  /*0d00*/  ISETP.NE.AND P0, PT, R2, 0x3, PT ;  /* 0x000000030200780c */ /* 0x008fda0003f05270 */
[----:B------:R-:W-:Y:S05]  /*0d10*/  @P0 BRA `(.L_x_15) ;  /* 0x0000000000380947 */ /* 0x000fea0003800000 */
[----:B-12---:R-:W1:Y:S01]  /*0d20*/  S2UR UR5, SR_CgaCtaId ;  /* 0x00000000000579c3 */ /* 0x006e620000008800 */
        /* <DEDUP_REMOVED lines=8> */
[----:B-1----:R3:W1:Y:S01]  /*0db0*/  SYNCS.EXCH.64 URZ, [UR5+0x150], UR6 ;  /* 0x0001500605ff75b2 */ /* 0x0026620008000100 */
[----:B------:R3:W2:Y:S01]  /*0dc0*/  SYNCS.EXCH.64 URZ, [UR5+0x160], UR6 ;  /* 0x0001600605ff75b2 */ /* 0x0006a20008000100 */
[----:B------:R3:W1:Y:S01]  /*0dd0*/  SYNCS.EXCH.64 URZ, [UR5+0x158], UR6 ;  /* 0x0001580605ff75b2 */ /* 0x0006620008000100 */
[----:B------:R3:W1:Y:S02]  /*0de0*/  SYNCS.EXCH.64 URZ, [UR5+0x168], UR6 ;  /* 0x0001680605ff75b2 */ /* 0x0006640008000100 */
[----:B---3--:R-:W-:Y:S01]  /*0df0*/  NOP ;  /* 0x0000000000007918 */ /* 0x008fe20000000000 */
.L_x_15:
[----:B-12---:R-:W1:Y:S01]  /*0e00*/  S2UR UR5, SR_CTAID.X ;  /* 0x00000000000579c3 */ /* 0x006e620000002500 */
[----:B------:R-:W-:-:S05]  /*0e10*/  CS2R.32 R99, SR_CgaSize ;  /* 0x0000000000637805 */ /* 0x000fca0000008a00 */
[----:B------:R-:W-:-:S05]  /*0e20*/  IMAD R99, R99, -0xa0, RZ ;  /* 0xffffff6063637824 */ /* 0x000fca00078e02ff */
[----:B------:R-:W-:-:S14]  /*0e30*/  R2UR UR7, R99 ;  /* 0x00000000630772ca */ /* 0x000fdc00000e0000 */
[----:B------:R-:W2:Y:S01]  /*0e40*/  LDCU UR7, c[0x0][UR7+0x2b0] ;  /* 0x00005600070777ac */ /* 0x000ea20008000800 */
[----:B------:R-:W-:Y:S01]  /*0e50*/  NOP ;  /* 0x0000000000007918 */ /* 0x000fe20000000000 */
[----:B------:R-:W-:-:S05]  /*0e60*/  CS2R.32 R99, SR_CgaSize ;  /* 0x0000000000637805 */ /* 0x000fca0000008a00 */
[----:B------:R-:W-:-:S05]  /*0e70*/  IMAD R99, R99, -0xa0, RZ ;  /* 0xffffff6063637824 */ /* 0x000fca00078e02ff */
[----:B------:R-:W-:-:S14]  /*0e80*/  R2UR UR6, R99 ;  /* 0x00000000630672ca */ /* 0x000fdc00000e0000 */
[----:B------:R-:W3:Y:S01]  /*0e90*/  LDCU UR6, c[0x0][UR6+0x2b4] ;  /* 0x00005680060677ac */ /* 0x000ee20008000800 */
[----:B------:R-:W4:Y:S08]  /*0ea0*/  S2UR UR4, SR_CTAID.Y ;  /* 0x00000000000479c3 */ /* 0x000f300000002600 */
[----:B------:R-:W3:Y:S01]  /*0eb0*/  LDC R9, c[0x0][0xb24] ;  /* 0x0002c900ff097b82 */ /* 0x000ee20000000800 */
[----:B-1----:R-:W-:-:S02]  /*0ec0*/  I2FP.F32.U32 R5, UR5 ;  /* 0x0000000500057c45 */ /* 0x002fc40008201000 */
[----:B------:R-:W-:-:S05]  /*0ed0*/  CS2R.32 R3, SR_CgaSize ;  /* 0x0000000000037805 */ /* 0x000fca0000008a00 */
[----:B------:R-:W-:-:S06]  /*0ee0*/  IMAD R3, R3, -0xa0, RZ ;  /* 0xffffff6003037824 */ /* 0x000fcc00078e02ff */
[----:B------:R-:W1:Y:S01]  /*0ef0*/  LDC R3, c[0x0][R3+0x2a0] ;  /* 0x0000a80003037b82 */ /* 0x000e620000000800 */
[----:B------:R-:W-:Y:S01]  /*0f00*/  MOV R99, UR5 ;  /* 0x0000000500637c02 */ /* 0x000fe20008000f00 */
[----:B--2---:R-:W-:Y:S01]  /*0f10*/  FMUL R5, R5, UR7 ;  /* 0x0000000705057c20 */ /* 0x004fe20008400000 */
[----:B----4-:R-:W-:Y:S02]  /*0f20*/  I2FP.F32.U32 R4, UR4 ;  /* 0x0000000400047c45 */ /* 0x010fe40008201000 */
[----:B------:R-:W-:-:S05]  /*0f30*/  CS2R.32 R2, SR_CgaSize ;  /* 0x0000000000027805 */ /* 0x000fca0000008a00 */
[----:B------:R-:W-:-:S06]  /*0f40*/  IMAD R2, R2, -0xa0, RZ ;  /* 0xffffff6002027824 */ /* 0x000fcc00078e02ff */
[----:B------:R-:W2:Y:S01]  /*0f50*/  LDC R2, c[0x0][R2+0x2a4] ;  /* 0x0000a90002027b82 */ /* 0x000ea20000000800 */
[----:B------:R-:W4:Y:S01]  /*0f60*/  F2I.U32.TRUNC.NTZ R96, R5 ;  /* 0x0000000500607305 */ /* 0x000f22000020f000 */
[----:B------:R-:W-:Y:S01]  /*0f70*/  MOV R97, UR4 ;  /* 0x0000000400617c02 */ /* 0x000fe20008000f00 */
[----:B---3--:R-:W-:-:S05]  /*0f80*/  FMUL R4, R4, UR6 ;  /* 0x0000000604047c20 */ /* 0x008fca0008400000 */
[----:B------:R-:W-:Y:S01]  /*0f90*/  BAR.SYNC.DEFER_BLOCKING 0x0 ;  /* 0x0000000000007b1d */ /* 0x000fe20000010000 */
[----:B------:R-:W-:-:S05]  /*0fa0*/  ISETP.GE.AND P0, PT, R9, 0x1, PT ;  /* 0x000000010900780c */ /* 0x000fca0003f06270 */
[----:B------:R-:W3:Y:S02]  /*0fb0*/  F2I.U32.TRUNC.NTZ R81, R4 ;  /* 0x0000000400517305 */ /* 0x000ee4000020f000 */
[----:B------:R-:W2:Y:S01]  /*0fc0*/  S2UR UR36, SR_CTAID.Z ;  /* 0x00000000002479c3 */ /* 0x000ea20000002700 */
[----:B----4-:R-:W-:-:S05]  /*0fd0*/  IADD3 R96, PT, PT, -R96, RZ, RZ ;  /* 0x000000ff60607210 */ /* 0x010fca0007ffe1ff */
[----:B-1----:R-:W-:Y:S01]  /*0fe0*/  IMAD R96, R3, R96, UR5 ;  /* 0x0000000503607e24 */ /* 0x002fe2000f8e0260 */
[----:B---3--:R-:W-:-:S05]  /*0ff0*/  IADD3 R81, PT, PT, -R81, RZ, RZ ;  /* 0x000000ff51517210 */ /* 0x008fca0007ffe1ff */
[----:B--2---:R-:W-:Y:S01]  /*1000*/  IMAD R81, R2, R81, UR4 ;  /* 0x0000000402517e24 */ /* 0x004fe2000f8e0251 */
[----:B------:R-:W-:Y:S06]  /*1010*/  @!P0 BRA `(.L_x_16) ;  /* 0x0000000000b88947 */ /* 0x000fec0003800000 */
[----:B------:R-:W1:Y:S01]  /*1020*/  LDC.64 R4, c[0x0][0xb18] ;  /* 0x0002c600ff047b82 */ /* 0x000e620000000a00 */
[----:B------:R-:W-:-:S07]  /*1030*/  ISETP.NE.AND P0, PT, R9, 0x1, PT ;  /* 0x000000010900780c */ /* 0x000fce0003f05270 */
[----:B------:R-:W2:Y:S08]  /*1040*/  LDC R10, c[0x0][0xb0c] ;  /* 0x0002c300ff0a7b82 */ /* 0x000eb00000000800 */
[----:B------:R-:W3:Y:S08]  /*1050*/  LDC R11, c[0x0][0x370] ;  /* 0x0000dc00ff0b7b82 */ /* 0x000ef00000000800 */
[----:B------:R-:W4:Y:S01]  /*1060*/  LDC R12, c[0x0][0x374] ;  /* 0x0000dd00ff0c7b82 */ /* 0x000f220000000800 */
[----:B-1----:R-:W-:-:S07]  /*1070*/  ISETP.NE.AND P1, PT, R4, 0x1, PT ;  /* 0x000000010400780c */ /* 0x002fce0003f25270 */
[----:B------:R-:W3:Y:S01]  /*1080*/  LDC.64 R6, c[0x0][0xb10] ;  /* 0x0002c400ff067b82 */ /* 0x000ee20000000a00 */
[----:B--2---:R-:W-:-:S07]  /*1090*/  ISETP.NE.AND P2, PT, R10, 0x1, PT ;  /* 0x000000010a00780c */ /* 0x004fce0003f45270 */
[----:B------:R-:W1:Y:S08]  /*10a0*/  LDC R8, c[0x0][0xb20] ;  /* 0x0002c800ff087b82 */ /* 0x000e700000000800 */
[----:B------:R-:W2:Y:S01]  /*10b0*/  LDC.64 R2, c[0x0][0xb28] ;  /* 0x0002ca00ff027b82 */ /* 0x000ea20000000a00 */
[----:B----4-:R-:W-:-:S04]  /*10c0*/  IMAD.HI.U32 R13, R12, R5, RZ ;  /* 0x000000050c0d7227 */ /* 0x010fc800078e00ff */
[----:B------:R-:W-:-:S04]  /*10d0*/  IMAD.HI.U32 R5, R97, R5, RZ ;  /* 0x0000000561057227 */ /* 0x000fc800078e00ff */
[----:B---3--:R-:W-:-:S04]  /*10e0*/  IMAD.HI.U32 R14, R11, R6, RZ ;  /* 0x000000060b0e7227 */ /* 0x008fc800078e00ff */
[----:B------:R-:W-:Y:S01]  /*10f0*/  IMAD.HI.U32 R16, R99, R6, RZ ;  /* 0x0000000663107227 */ /* 0x000fe200078e00ff */
[-C--:B------:R-:W-:Y:S02]  /*1100*/  @P2 SHF.R.U32.HI R11, RZ, R7.reuse, R14 ;  /* 0x00000007ff0b2219 */ /* 0x080fe4000001160e */
[-C--:B-1----:R-:W-:Y:S02]  /*1110*/  @P1 SHF.R.U32.HI R12, RZ, R8.reuse, R13 ;  /* 0x00000008ff0c1219 */ /* 0x082fe4000001160d */
[----:B------:R-:W-:Y:S02]  /*1120*/  SHF.R.U32.HI R8, RZ, R8, R5 ;  /* 0x00000008ff087219 */ /* 0x000fe40000011605 */
[----:B------:R-:W-:Y:S02]  /*1130*/  SHF.R.U32.HI R16, RZ, R7, R16 ;  /* 0x00000007ff107219 */ /* 0x000fe40000011610 */
[----:B------:R-:W-:Y:S01]  /*1140*/  SEL R5, R97, R8, !P1 ;  /* 0x0000000861057207 */ /* 0x000fe20004800000 */
[----:B--2---:R-:W-:Y:S01]  /*1150*/  IMAD.HI.U32 R14, R12, R2, RZ ;  /* 0x000000020c0e7227 */ /* 0x004fe200078e00ff */
[----:B------:R-:W-:-:S03]  /*1160*/  SEL R7, R99, R16, !P2 ;  /* 0x0000001063077207 */ /* 0x000fc60005000000 */
[----:B------:R-:W-:Y:S01]  /*1170*/  IMAD.HI.U32 R6, R11, R2, RZ ;  /* 0x000000020b067227 */ /* 0x000fe200078e00ff */
[----:B------:R-:W-:-:S04]  /*1180*/  @P0 SHF.R.U32.HI R12, RZ, R3, R14 ;  /* 0x00000003ff0c0219 */ /* 0x000fc8000001160e */
[----:B------:R-:W-:Y:S01]  /*1190*/  @P0 SHF.R.U32.HI R11, RZ, R3, R6 ;  /* 0x00000003ff0b0219 */ /* 0x000fe20000011606 */
[----:B------:R-:W-:-:S04]  /*11a0*/  IMAD R12, R12, R9, RZ ;  /* 0x000000090c0c7224 */ /* 0x000fc800078e02ff */
[----:B------:R-:W-:Y:S01]  /*11b0*/  IMAD R6, R11, R9, RZ ;  /* 0x000000090b067224 */ /* 0x000fe200078e02ff */
[----:B------:R-:W-:-:S04]  /*11c0*/  ISETP.GE.AND P1, PT, R5, R12, PT ;  /* 0x0000000c0500720c */ /* 0x000fc80003f26270 */
[----:B------:R-:W-:Y:S01]  /*11d0*/  ISETP.GE.OR P1, PT, R7, R6, P1 ;  /* 0x000000060700720c */ /* 0x000fe20000f26670 */
[----:B------:R-:W-:-:S05]  /*11e0*/  IMAD.HI.U32 R6, R5, R2, RZ ;  /* 0x0000000205067227 */ /* 0x000fca00078e00ff */
[----:B------:R-:W-:-:S04]  /*11f0*/  SHF.R.U32.HI R6, RZ, R3, R6 ;  /* 0x00000003ff067219 */ /* 0x000fc80000011606 */
[----:B------:R-:W-:-:S03]  /*1200*/  SEL R6, R5, R6, !P0 ;  /* 0x0000000605067207 */ /* 0x000fc60004000000 */
[----:B------:R-:W-:Y:S01]  /*1210*/  @!P1 IMAD.HI.U32 R8, R7, R2, RZ ;  /* 0x0000000207089227 */ /* 0x000fe200078e00ff */
[----:B------:R-:W-:-:S04]  /*1220*/  IADD3 R2, PT, PT, -R6, RZ, RZ ;  /* 0x000000ff06027210 */ /* 0x000fc80007ffe1ff */
[----:B------:R-:W-:Y:S01]  /*1230*/  @!P1 SHF.R.U32.HI R8, RZ, R3, R8 ;  /* 0x00000003ff089219 */ /* 0x000fe20000011608 */
[----:B------:R-:W-:-:S03]  /*1240*/  IMAD R2, R9, R2, R5 ;  /* 0x0000000209027224 */ /* 0x000fc600078e0205 */
[----:B------:R-:W-:Y:S02]  /*1250*/  @!P1 SEL R3, R7, R8, !P0 ;  /* 0x0000000807039207 */ /* 0x000fe40004000000 */
[----:B------:R-:W-:-:S03]  /*1260*/  IADD3 R8, PT, PT, -R5, RZ, RZ ;  /* 0x000000ff05087210 */ /* 0x000fc60007ffe1ff */
[--C-:B------:R-:W-:Y:S02]  /*1270*/  @!P1 IMAD.IADD R6, R6, 0x1, -R3.reuse ;  /* 0x0000000106069824 */ /* 0x100fe400078e0a03 */
[----:B------:R-:W-:Y:S01]  /*1280*/  @!P1 IMAD R3, R2, R11, R3 ;  /* 0x0000000b02039224 */ /* 0x000fe200078e0203 */
[----:B------:R-:W-:Y:S01]  /*1290*/  IADD3 R2, PT, PT, -R7, RZ, RZ ;  /* 0x000000ff07027210 */ /* 0x000fe20007ffe1ff */
[----:B------:R-:W-:Y:S02]  /*12a0*/  @!P1 IMAD R5, R6, R9, R7 ;  /* 0x0000000906059224 */ /* 0x000fe400078e0207 */
[----:B------:R-:W-:Y:S02]  /*12b0*/  IMAD R8, R4, R8, R97 ;  /* 0x0000000804087224 */ /* 0x000fe400078e0261 */
[----:B------:R-:W-:Y:S02]  /*12c0*/  @!P1 IMAD.MOV.U32 R7, RZ, RZ, R3 ;  /* 0x000000ffff079224 */ /* 0x000fe400078e0003 */
[----:B------:R-:W-:-:S02]  /*12d0*/  IMAD R2, R10, R2, R99 ;  /* 0x000000020a027224 */ /* 0x000fc400078e0263 */
[----:B------:R-:W-:Y:S02]  /*12e0*/  IMAD R97, R5, R4, R8 ;  /* 0x0000000405617224 */ /* 0x000fe400078e0208 */
[----:B------:R-:W-:Y:S02]  /*12f0*/  IMAD R99, R7, R10, R2 ;  /* 0x0000000a07637224 */ /* 0x000fe400078e0202 */
.L_x_16:
[----:B------:R-:W1:Y:S01]  /*1300*/  LDCU UR4, c[0x0][0xb30] ;  /* 0x00016600ff0477ac */ /* 0x000e620008000800 */
[----:B------:R-:W2:Y:S08]  /*1310*/  S2UR UR37, SR_CgaCtaId ;  /* 0x00000000002579c3 */ /* 0x000eb00000008800 */
[----:B------:R-:W3:Y:S01]  /*1320*/  LDC R40, c[0x0][0xb24] ;  /* 0x0002c900ff287b82 */ /* 0x000ee20000000800 */
[----:B-1----:R-:W-:-:S09]  /*1330*/  UISETP.NE.AND UP1, UPT, UR4, 0x1, UPT ;  /* 0x000000010400788c */ /* 0x002fd2000bf25270 */
[----:B--2---:R-:W-:Y:S05]  /*1340*/  BRA.U UP1, `(.L_x_17) ;  /* 0x0000000101407547 */ /* 0x004fea000b800000 */
[----:B------:R-:W1:Y:S08]  /*1350*/  LDC.64 R4, c[0x0][0xb10] ;  /* 0x0002c400ff047b82 */ /* 0x000e700000000a00 */
[----:B------:R-:W2:Y:S08]  /*1360*/  LDC.64 R2, c[0x0][0xb18] ;  /* 0x0002c600ff027b82 */ /* 0x000eb00000000a00 */
[----:B------:R-:W4:Y:S08]  /*1370*/  LDC R6, c[0x0][0xb20] ;  /* 0x0002c800ff067b82 */ /* 0x000f300000000800 */
[----:B------:R-:W3:Y:S01]  /*1380*/  LDC R8, c[0x0][0xb0c] ;  /* 0x0002c300ff087b82 */ /* 0x000ee20000000800 */
[----:B-1----:R-:W-:-:S05]  /*1390*/  IMAD.HI.U32 R4, R99, R4, RZ ;  /* 0x0000000463047227 */ /* 0x002fca00078e00ff */
[----:B------:R-:W-:Y:S01]  /*13a0*/  SHF.R.U32.HI R4, RZ, R5, R4 ;  /* 0x00000005ff047219 */ /* 0x000fe20000011604 */
[----:B--2---:R-:W-:Y:S01]  /*13b0*/  IMAD.HI.U32 R3, R97, R3, RZ ;  /* 0x0000000361037227 */ /* 0x004fe200078e00ff */
[----:B------:R-:W-:-:S04]  /*13c0*/  ISETP.NE.AND P0, PT, R2, 0x1, PT ;  /* 0x000000010200780c */ /* 0x000fc80003f05270 */
[----:B----4-:R-:W-:-:S04]  /*13d0*/  SHF.R.U32.HI R6, RZ, R6, R3 ;  /* 0x00000006ff067219 */ /* 0x010fc80000011603 */
[----:B------:R-:W-:Y:S02]  /*13e0*/  SEL R3, R97, R6, !P0 ;  /* 0x0000000661037207 */ /* 0x000fe40004000000 */
[----:B---3--:R-:W-:-:S04]  /*13f0*/  ISETP.NE.AND P1, PT, R8, 0x1, PT ;  /* 0x000000010800780c */ /* 0x008fc80003f25270 */
[----:B------:R-:W-:-:S05]  /*1400*/  SEL R4, R99, R4, !P1 ;  /* 0x0000000463047207 */ /* 0x000fca0004800000 */
[----:B------:R-:W-:Y:S02]  /*1410*/  IMAD.IADD R5, R3, 0x1, -R4 ;  /* 0x0000000103057824 */ /* 0x000fe400078e0a04 */
[----:B------:R-:W-:Y:S02]  /*1420*/  IMAD.IADD R3, R4, 0x1, -R3 ;  /* 0x0000000104037824 */ /* 0x000fe400078e0a03 */
[----:B------:R-:W-:Y:S02]  /*1430*/  IMAD R99, R5, R8, R99 ;  /* 0x0000000805637224 */ /* 0x000fe400078e0263 */
[----:B------:R-:W-:-:S07]  /*1440*/  IMAD R97, R3, R2, R97 ;  /* 0x0000000203617224 */ /* 0x000fce00078e0261 */
.L_x_17:
[----:B------:R-:W-:Y:S01]  /*1450*/  BAR.SYNC.DEFER_BLOCKING 0x0 ;  /* 0x0000000000007b1d */ /* 0x000fe20000010000 */
[----:B------:R-:W-:Y:S01]  /*1460*/  UISETP.NE.AND UP1, UPT, UR8, 0x2, UPT ;  /* 0x000000020800788c */ /* 0x000fe2000bf25270 */
[----:B------:R-:W-:Y:S02]  /*1470*/  ISETP.NE.OR P5, PT, R0, 0x2, !P5 ;  /* 0x000000020000780c */ /* 0x000fe40006fa5670 */
[----:B------:R-:W-:-:S06]  /*1480*/  LOP3.LUT R2, R103, 0x1f, RZ, 0xc0, !PT ;  /* 0x0000001f67027812 */ /* 0x000fcc00078ec0ff */
[----:B------:R-:W-:Y:S05]  /*1490*/  BRA.U UP1, `(.L_x_18) ;  /* 0x0000001501987547 */ /* 0x000fea000b800000 */
[----:B------:R-:W1:Y:S01]  /*14a0*/  LDCU UR13, c[0x0][0x38c] ;  /* 0x00007180ff0d77ac */ /* 0x000e620008000800 */
[----:B------:R-:W2:Y:S01]  /*14b0*/  LDC R9, c[0x0][0x370] ;  /* 0x0000dc00ff097b82 */ /* 0x000ea20000000800 */
[----:B------:R-:W-:Y:S01]  /*14c0*/  PLOP3.LUT P1, PT, PT, PT, UP2, 0x80, 0x8 ;  /* 0x000000000008781c */ /* 0x000fe20003f2f028 */
[----:B------:R-:W-:Y:S01]  /*14d0*/  IMAD.MOV.U32 R15, RZ, RZ, 0x1 ;  /* 0x00000001ff0f7424 */ /* 0x000fe200078e00ff */
[----:B------:R-:W-:Y:S01]  /*14e0*/  ISETP.EQ.OR P4, PT, R2, RZ, P5 ;  /* 0x000000ff0200720c */ /* 0x000fe20002f82670 */
[----:B------:R-:W-:Y:S01]  /*14f0*/  IMAD.MOV.U32 R14, RZ, RZ, RZ ;  /* 0x000000ffff0e7224 */ /* 0x000fe200078e00ff */
[----:B------:R-:W-:Y:S02]  /*1500*/  PLOP3.LUT P1, PT, P1, PT, PT, 0x8, 0x80 ;  /* 0x000000000080781c */ /* 0x000fe40000f2e170 */
[----:B------:R-:W-:Y:S01]  /*1510*/  CS2R R12, SRZ ;  /* 0x00000000000c7805 */ /* 0x000fe2000001ff00 */
[----:B------:R-:W-:Y:S01]  /*1520*/  IMAD.MOV.U32 R10, RZ, RZ, 0x1 ;  /* 0x00000001ff0a7424 */ /* 0x000fe200078e00ff */
[----:B------:R-:W4:Y:S01]  /*1530*/  LDC R0, c[0x0][0x374] ;  /* 0x0000dd00ff007b82 */ /* 0x000f220000000800 */
[----:B------:R-:W2:Y:S01]  /*1540*/  LDCU.64 UR22, c[0x0][0x348] ;  /* 0x00006900ff1677ac */ /* 0x000ea20008000a00 */
[----:B------:R-:W-:Y:S01]  /*1550*/  UMOV UR6, URZ ;  /* 0x000000ff00067c82 */ /* 0x000fe20008000000 */
[----:B-1----:R-:W-:-:S04]  /*1560*/  UIADD3 UR5, UPT, UPT, UR13, 0x7f, URZ ;  /* 0x0000007f0d057890 */ /* 0x002fc8000fffe0ff */
[----:B------:R-:W-:-:S04]  /*1570*/  USHF.R.S32.HI UR4, URZ, 0x1f, UR5 ;  /* 0x0000001fff047899 */ /* 0x000fc80008011405 */
[----:B------:R-:W-:-:S04]  /*1580*/  ULEA.HI UR4, UR4, UR5, URZ, 0x7 ;  /* 0x0000000504047291 */ /* 0x000fc8000f8f38ff */
[----:B------:R-:W-:Y:S02]  /*1590*/  USHF.R.S32.HI UR15, URZ, 0x7, UR4 ;  /* 0x00000007ff0f7899 */ /* 0x000fe40008011404 */
[----:B------:R-:W-:Y:S02]  /*15a0*/  UIADD3 UR4, UPT, UPT, UR13, -0x1, URZ ;  /* 0xffffffff0d047890 */ /* 0x000fe4000fffe0ff */
[----:B------:R-:W-:Y:S02]  /*15b0*/  UISETP.LT.U32.AND UP0, UPT, UR15, 0xd, UPT ;  /* 0x0000000d0f00788c */ /* 0x000fe4000bf01070 */
[----:B------:R-:W-:Y:S02]  /*15c0*/  UISETP.GE.U32.AND UP1, UPT, UR4, -0xff, UPT ;  /* 0xffffff010400788c */ /* 0x000fe4000bf26070 */
[----:B------:R-:W-:Y:S02]  /*15d0*/  USEL UR14, UR15, 0xd, UP0 ;  /* 0x0000000d0f0e7887 */ /* 0x000fe40008000000 */
[----:B------:R-:W-:-:S02]  /*15e0*/  UIADD3 UR13, UPT, UPT, UR13, 0xfe, URZ ;  /* 0x000000fe0d0d7890 */ /* 0x000fc4000fffe0ff */
[----:B------:R-:W-:Y:S02]  /*15f0*/  UIADD3 UR5, UPT, UPT, UR14, -0x1, URZ ;  /* 0xffffffff0e057890 */ /* 0x000fe4000fffe0ff */
[----:B------:R-:W-:-:S03]  /*1600*/  UIADD3 UR7, UPT, UPT, UR15, -UR14, URZ ;  /* 0x8000000e0f077290 */ /* 0x000fc6000fffe0ff */
[----:B------:R-:W-:-:S04]  /*1610*/  @UP1 UIADD3 UR5, UPT, UPT, UR14, URZ, URZ ;  /* 0x000000ff0e051290 */ /* 0x000fc8000fffe0ff */
[----:B--2---:R-:W-:-:S12]  /*1620*/  UIADD3 UR5, UPT, UPT, UR5, 0x1, URZ ;  /* 0x0000000105057890 */ /* 0x004fd8000fffe0ff */
.L_x_36:
[----:B------:R-:W-:Y:S01]  /*1630*/  UISETP.NE.AND UP0, UPT, UR37, URZ, UPT ;  /* 0x000000ff2500728c */ /* 0x000fe2000bf05270 */
[----:B------:R-:W1:Y:S08]  /*1640*/  S2UR UR37, SR_CgaCtaId ;  /* 0x00000000002579c3 */ /* 0x000e700000008800 */
[----:B------:R-:W-:Y:S05]  /*1650*/  BRA.U UP0, `(.L_x_19) ;  /* 0x0000000100347547 */ /* 0x000fea000b800000 */
[----:B------:R-:W2:Y:S01]  /*1660*/  S2R R2, SR_CgaCtaId ;  /* 0x0000000000027919 */ /* 0x000ea20000008800 */
[----:B------:R-:W-:-:S04]  /*1670*/  MOV R3, 0x400 ;  /* 0x0000040000037802 */ /* 0x000fc80000000f00 */
[----:B--2---:R-:W-:Y:S02]  /*1680*/  LEA R3, R2, R3, 0x18 ;  /* 0x0000000302037211 */ /* 0x004fe400078ec0ff */
[----:B------:R-:W-:-:S03]  /*1690*/  SHF.L.U32 R2, R10, 0x1f, RZ ;  /* 0x0000001f0a027819 */ /* 0x000fc600000006ff */
[----:B------:R-:W-:-:S04]  /*16a0*/  IMAD R3, R12, 0x8, R3 ;  /* 0x000000080c037824 */ /* 0x000fc800078e0203 */
[----:B------:R-:W2:Y:S02]  /*16b0*/  SYNCS.PHASECHK.TRANS64.TRYWAIT P0, [R3+URZ+0x160], R2 ;  /* 0x00016002030075a7 */ /* 0x000ea400080011ff */
[----:B--2---:R-:W-:Y:S05]  /*16c0*/  @!P0 BRA `(.L_x_20) ;  /* 0x0000005000548947 */ /* 0x004fea0003800000 */
.L_x_105:
[----:B------:R-:W-:Y:S01]  /*16d0*/  VIADD R12, R12, 0x1 ;  /* 0x000000010c0c7836 */ /* 0x000fe20000000000 */
[----:B------:R2:W-:Y:S04]  /*16e0*/  SYNCS.ARRIVE.TRANS64.A1T0 RZ, [R3+URZ+0x150], RZ ;  /* 0x000150ff03ff79a7 */ /* 0x0005e800081000ff */
[----:B------:R-:W-:-:S04]  /*16f0*/  ISETP.NE.AND P0, PT, R12, 0x2, PT ;  /* 0x000000020c00780c */ /* 0x000fc80003f05270 */
[----:B------:R-:W-:Y:S02]  /*1700*/  SEL R12, R12, RZ, P0 ;  /* 0x000000ff0c0c7207 */ /* 0x000fe40000000000 */
[----:B--2---:R-:W-:-:S04]  /*1710*/  SEL R3, RZ, 0x1, P0 ;  /* 0x00000001ff037807 */ /* 0x004fc80000000000 */
[----:B------:R-:W-:-:S07]  /*1720*/  LOP3.LUT R10, R10, R3, RZ, 0x3c, !PT ;  /* 0x000000030a0a7212 */ /* 0x000fce00078e3cff */
.L_x_19:
[----:B------:R-:W-:Y:S01]  /*1730*/  UMOV UR4, 0x400 ;  /* 0x0000040000047882 */ /* 0x000fe20000000000 */
[----:B------:R-:W-:Y:S01]  /*1740*/  SHF.L.U32 R2, R15, 0x1f, RZ ;  /* 0x0000001f0f027819 */ /* 0x000fe200000006ff */
[----:B-1----:R-:W-:Y:S01]  /*1750*/  ULEA UR4, UR37, UR4, 0x18 ;  /* 0x0000000425047291 */ /* 0x002fe2000f8ec0ff */
[----:B------:R-:W-:Y:S01]  /*1760*/  R2UR UR34, R99 ;  /* 0x00000000632272ca */ /* 0x000fe200000e0000 */
[----:B------:R-:W-:Y:S01]  /*1770*/  UISETP.GE.U32.AND UP0, UPT, UR13, 0xff, UPT ;  /* 0x000000ff0d00788c */ /* 0x000fe2000bf06070 */
[----:B------:R-:W-:Y:S01]  /*1780*/  R2UR UR11, R97 ;  /* 0x00000000610b72ca */ /* 0x000fe200000e0000 */
[----:B------:R-:W-:Y:S01]  /*1790*/  ULEA UR8, UR6, UR4, 0x3 ;  /* 0x0000000406087291 */ /* 0x000fe2000f8e18ff */
[----:B------:R-:W-:-:S08]  /*17a0*/  UMOV UR24, URZ ;  /* 0x000000ff00187c82 */ /* 0x000fd00008000000 */
[----:B------:R1:W2:Y:S01]  /*17b0*/  SYNCS.PHASECHK.TRANS64.TRYWAIT P0, [UR8+0x68], R2 ;  /* 0x00006802ff0075a7 */ /* 0x0002a20008001108 */
[----:B------:R-:W-:Y:S02]  /*17c0*/  USHF.L.U32 UR34, UR34, 0x6, URZ ;  /* 0x0000000622227899 */ /* 0x000fe400080006ff */
[----:B------:R-:W-:Y:S01]  /*17d0*/  USHF.L.U32 UR11, UR11, 0x6, URZ ;  /* 0x000000060b0b7899 */ /* 0x000fe200080006ff */
[----:B------:R-:W-:Y:S11]  /*17e0*/  BRA.U !UP0, `(.L_x_21) ;  /* 0x0000000108a47547 */ /* 0x000ff6000b800000 */
[----:B------:R-:W-:Y:S01]  /*17f0*/  UMOV UR16, URZ ;  /* 0x000000ff00107c82 */ /* 0x000fe20008000000 */
[----:B------:R-:W-:-:S05]  /*1800*/  UMOV UR17, UR6 ;  /* 0x0000000600117c82 */ /* 0x000fca0008000000 */
.L_x_26:
[----:B-1----:R-:W-:Y:S01]  /*1810*/  ULEA UR33, UR17, UR4, 0x3 ;  /* 0x0000000411217291 */ /* 0x002fe2000f8e18ff */
[----:B--2---:R-:W-:Y:S01]  /*1820*/  @!P5 MOV R3, 0x4000 ;  /* 0x000040000003d802 */ /* 0x004fe20000000f00 */
[----:B--2---:R-:W-:Y:S10]  /*1830*/  @P0 BRA `(.L_x_22) ;  /* 0x00000000000c0947 */ /* 0x004ff40003800000 */
[----:B------:R-:W-:-:S04]  /*1840*/  SHF.L.U32 R5, R15, 0x1f, RZ ;  /* 0x0000001f0f057819 */ /* 0x000fc800000006ff */
[----:B------:R-:W2:Y:S02]  /*1850*/  SYNCS.PHASECHK.TRANS64.TRYWAIT P0, [UR33+0x68], R5 ;  /* 0x00006805ff0075a7 */ /* 0x000ea40008001121 */
[----:B--2---:R-:W-:Y:S05]  /*1860*/  @!P0 BRA `(.L_x_23) ;  /* 0x0000005000008947 */ /* 0x004fea0003800000 */
.L_x_22:
[----:B------:R2:W-:Y:S01]  /*1870*/  @!P5 SYNCS.ARRIVE.TRANS64 RZ, [UR33], R3 ;  /* 0x00000003ffffd9a7 */ /* 0x0005e20008000021 */
[----:B------:R-:W-:Y:S04]  /*1880*/  BSSY.RECONVERGENT B0, `(.L_x_24) ;  /* 0x0000003000007945 */ /* 0x000fe80003800200 */
[----:B------:R-:W-:Y:S05]  /*1890*/  @P4 BRA `(.L_x_25) ;  /* 0x0000000000044947 */ /* 0x000fea0003800000 */
[----:B------:R-:W-:Y:S05]  /*18a0*/  BPT.TRAP 0x1 ;  /* 0x000000040000795c */ /* 0x000fea0000300000 */
.L_x_25:
[----:B------:R-:W-:Y:S05]  /*18b0*/  BSYNC.RECONVERGENT B0 ;  /* 0x0000000000007941 */ /* 0x000fea0003800200 */
.L_x_24:
[----:B------:R-:W-:Y:S02]  /*18c0*/  UIADD3 UR6, UPT, UPT, UR17, 0x1, URZ ;  /* 0x0000000111067890 */ /* 0x000fe4000fffe0ff */
[----:B------:R-:W-:Y:S02]  /*18d0*/  UIADD3 UR26, UP1, UPT, UR22, 0x80, URZ ;  /* 0x00000080161a7890 */ /* 0x000fe4000ff3e0ff */
[----:B------:R-:W-:Y:S02]  /*18e0*/  UISETP.NE.AND UP0, UPT, UR6, 0xd, UPT ;  /* 0x0000000d0600788c */ /* 0x000fe4000bf05270 */
[----:B------:R-:W-:Y:S02]  /*18f0*/  USHF.L.U32 UR35, UR16, 0x7, URZ ;  /* 0x0000000710237899 */ /* 0x000fe400080006ff */
[----:B------:R-:W-:Y:S02]  /*1900*/  USEL UR9, URZ, 0x1, UP0 ;  /* 0x00000001ff097887 */ /* 0x000fe40008000000 */
[----:B------:R-:W-:-:S02]  /*1910*/  USEL UR6, UR6, URZ, UP0 ;  /* 0x000000ff06067287 */ /* 0x000fc40008000000 */
[----:B------:R-:W-:Y:S02]  /*1920*/  UIADD3 UR20, UP0, UPT, UR22, 0x180, URZ ;  /* 0x0000018016147890 */ /* 0x000fe4000ff1e0ff */
[----:B------:R-:W-:Y:S01]  /*1930*/  ULEA UR8, UR6, UR4, 0x3 ;  /* 0x0000000406087291 */ /* 0x000fe2000f8e18ff */
[----:B------:R-:W-:Y:S01]  /*1940*/  LOP3.LUT R15, R15, UR9, RZ, 0x3c, !PT ;  /* 0x000000090f0f7c12 */ /* 0x000fe2000f8e3cff */
[----:B------:R-:W-:Y:S02]  /*1950*/  UIADD3.X UR27, UPT, UPT, URZ, UR23, URZ, UP1, !UPT ;  /* 0x00000017ff1b7290 */ /* 0x000fe40008ffe4ff */
[----:B------:R-:W-:Y:S01]  /*1960*/  UIADD3.X UR21, UPT, UPT, URZ, UR23, URZ, UP0, !UPT ;  /* 0x00000017ff157290 */ /* 0x000fe200087fe4ff */
[----:B-1----:R-:W-:Y:S01]  /*1970*/  SHF.L.U32 R2, R15, 0x1f, RZ ;  /* 0x0000001f0f027819 */ /* 0x002fe200000006ff */
[----:B------:R-:W-:Y:S01]  /*1980*/  UMOV UR18, 0x0 ;  /* 0x0000000000127882 */ /* 0x000fe20000000000 */
[----:B------:R-:W-:Y:S01]  /*1990*/  UMOV UR19, 0x10000000 ;  /* 0x1000000000137882 */ /* 0x000fe20000000000 */
[----:B------:R-:W-:Y:S01]  /*19a0*/  UMOV UR12, UR36 ;  /* 0x00000024000c7c82 */ /* 0x000fe20008000000 */
[----:B------:R1:W1:Y:S01]  /*19b0*/  SYNCS.PHASECHK.TRANS64.TRYWAIT P0, [UR8+0x68], R2 ;  /* 0x00006802ff0075a7 */ /* 0x0002620008001108 */
[----:B------:R-:W-:Y:S01]  /*19c0*/  ULEA UR8, UR17, UR4, 0xd ;  /* 0x0000000411087291 */ /* 0x000fe2000f8e68ff */
[----:B------:R-:W-:Y:S01]  /*19d0*/  UMOV UR9, UR33 ;  /* 0x0000002100097c82 */ /* 0x000fe20008000000 */
[----:B------:R-:W-:-:S02]  /*19e0*/  UMOV UR10, UR35 ;  /* 0x00000023000a7c82 */ /* 0x000fc40008000000 */
[----:B------:R-:W-:Y:S02]  /*19f0*/  UIADD3 UR32, UPT, UPT, UR8, 0x2400, URZ ;  /* 0x0000240008207890 */ /* 0x000fe4000fffe0ff */
[----:B------:R-:W-:Y:S02]  /*1a00*/  UIADD3 UR8, UPT, UPT, UR8, 0x1c400, URZ ;  /* 0x0001c40008087890 */ /* 0x000fe4000fffe0ff */
[----:B------:R-:W-:Y:S01]  /*1a10*/  UIADD3 UR16, UPT, UPT, UR16, 0x1, URZ ;  /* 0x0000000110107890 */ /* 0x000fe2000fffe0ff */
[----:B------:R-:W-:Y:S01]  /*1a20*/  UMOV UR24, UR5 ;  /* 0x0000000500187c82 */ /* 0x000fe20008000000 */
[----:B------:R-:W-:Y:S02]  /*1a30*/  UMOV UR17, UR6 ;  /* 0x0000000600117c82 */ /* 0x000fe40008000000 */
[----:B------:R-:W-:Y:S01]  /*1a40*/  UISETP.NE.AND UP0, UPT, UR16, UR5, UPT ;  /* 0x000000051000728c */ /* 0x000fe2000bf05270 */
[----:B------:R1:W-:Y:S02]  /*1a50*/  UTMALDG.3D [UR32], [UR26], desc[UR18] ;  /* 0x000012201a0075b4 */ /* 0x0003e40008011000 */
[----:B------:R1:W-:Y:S06]  /*1a60*/  UTMALDG.3D [UR8], [UR20], desc[UR18] ;  /* 0x00001208140075b4 */ /* 0x0003ec0008011000 */
[----:B------:R-:W-:Y:S05]  /*1a70*/  BRA.U UP0, `(.L_x_26) ;  /* 0xfffffffd00647547 */ /* 0x000fea000b83ffff */
.L_x_21:
[----:B-1----:R-:W-:Y:S01]  /*1a80*/  ULEA UR8, UR6, UR4, 0x3 ;  /* 0x0000000406087291 */ /* 0x002fe2000f8e18ff */
[----:B------:R-:W-:Y:S01]  /*1a90*/  SHF.L.U32 R2, R15, 0x1f, RZ ;  /* 0x0000001f0f027819 */ /* 0x000fe200000006ff */
[----:B------:R-:W-:Y:S01]  /*1aa0*/  @!P1 SYNCS.ARRIVE.TRANS64.A1T0 RZ, [UR4+0xe8], RZ ;  /* 0x0000e8ffffff99a7 */ /* 0x000fe20008100004 */
[----:B------:R-:W-:-:S06]  /*1ab0*/  UISETP.GT.AND UP0, UPT, UR15, UR14, UPT ;  /* 0x0000000e0f00728c */ /* 0x000fcc000bf04270 */
[----:B--2---:R1:W2:Y:S03]  /*1ac0*/  SYNCS.PHASECHK.TRANS64.TRYWAIT P0, [UR8+0x68], R2 ;  /* 0x00006802ff0075a7 */ /* 0x0042a60008001108 */
[----:B------:R-:W-:Y:S05]  /*1ad0*/  BRA.U !UP0, `(.L_x_27) ;  /* 0x0000000108a87547 */ /* 0x000fea000b800000 */
[----:B------:R-:W-:Y:S01]  /*1ae0*/  UIADD3 UR21, UPT, UPT, UR7, UR24, URZ ;  /* 0x0000001807157290 */ /* 0x000fe2000fffe0ff */
[----:B------:R-:W-:-:S11]  /*1af0*/  UMOV UR25, UR6 ;  /* 0x0000000600197c82 */ /* 0x000fd60008000000 */
.L_x_32:
[----:B-1----:R-:W-:Y:S01]  /*1b00*/  ULEA UR17, UR25, UR4, 0x3 ;  /* 0x0000000419117291 */ /* 0x002fe2000f8e18ff */
[----:B--2---:R-:W-:Y:S01]  /*1b10*/  @!P5 MOV R3, 0x4000 ;  /* 0x000040000003d802 */ /* 0x004fe20000000f00 */
[----:B--2---:R-:W-:Y:S10]  /*1b20*/  @P0 BRA `(.L_x_28) ;  /* 0x00000000000c0947 */ /* 0x004ff40003800000 */
[----:B------:R-:W-:-:S04]  /*1b30*/  SHF.L.U32 R5, R15, 0x1f, RZ ;  /* 0x0000001f0f057819 */ /* 0x000fc800000006ff */
[----:B------:R-:W2:Y:S02]  /*1b40*/  SYNCS.PHASECHK.TRANS64.TRYWAIT P0, [UR17+0x68], R5 ;  /* 0x00006805ff0075a7 */ /* 0x000ea40008001111 */
[----:B--2---:R-:W-:Y:S05]  /*1b50*/  @!P0 BRA `(.L_x_29) ;  /* 0x0000004c005c8947 */ /* 0x004fea0003800000 */
.L_x_28:
[----:B------:R2:W-:Y:S01]  /*1b60*/  @!P5 SYNCS.ARRIVE.TRANS64 RZ, [UR17], R3 ;  /* 0x00000003ffffd9a7 */ /* 0x0005e20008000011 */
[----:B------:R-:W-:Y:S04]  /*1b70*/  BSSY.RECONVERGENT B0, `(.L_x_30) ;  /* 0x0000003000007945 */ /* 0x000fe80003800200 */
[----:B------:R-:W-:Y:S05]  /*1b80*/  @P4 BRA `(.L_x_31) ;  /* 0x0000000000044947 */ /* 0x000fea0003800000 */
[----:B------:R-:W-:Y:S05]  /*1b90*/  BPT.TRAP 0x1 ;  /* 0x000000040000795c */ /* 0x000fea0000300000 */
.L_x_31:
[----:B------:R-:W-:Y:S05]  /*1ba0*/  BSYNC.RECONVERGENT B0 ;  /* 0x0000000000007941 */ /* 0x000fea0003800200 */
.L_x_30:
        /* <DEDUP_REMOVED lines=20> */
[----:B------:R-:W-:Y:S01]  /*1cf0*/  UIADD3 UR8, UPT, UPT, UR8, 0x1c400, URZ ;  /* 0x0001c40008087890 */ /* 0x000fe2000fffe0ff */
[----:B------:R-:W-:Y:S01]  /*1d00*/  UMOV UR9, UR17 ;  /* 0x0000001100097c82 */ /* 0x000fe20008000000 */
[----:B------:R-:W-:Y:S01]  /*1d10*/  UMOV UR10, UR19 ;  /* 0x00000013000a7c82 */ /* 0x000fe20008000000 */
[----:B------:R-:W-:Y:S01]  /*1d20*/  UIADD3 UR24, UPT, UPT, UR24, 0x1, URZ ;  /* 0x0000000118187890 */ /* 0x000fe2000fffe0ff */
[----:B------:R-:W-:-:S03]  /*1d30*/  UMOV UR25, UR6 ;  /* 0x0000000600197c82 */ /* 0x000fc60008000000 */
[----:B------:R1:W-:Y:S01]  /*1d40*/  UTMALDG.3D [UR16], [UR30], desc[UR26] ;  /* 0x00001a101e0075b4 */ /* 0x0003e20008011000 */
[----:B------:R-:W-:Y:S01]  /*1d50*/  UISETP.NE.AND UP0, UPT, UR24, UR21, UPT ;  /* 0x000000151800728c */ /* 0x000fe2000bf05270 */
[----:B------:R1:W-:Y:S08]  /*1d60*/  UTMALDG.3D [UR8], [UR28], desc[UR26] ;  /* 0x00001a081c0075b4 */ /* 0x0003f00008011000 */
[----:B------:R-:W-:Y:S05]  /*1d70*/  BRA.U UP0, `(.L_x_32) ;  /* 0xfffffffd00607547 */ /* 0x000fea000b83ffff */
.L_x_27:
[C---:B-1----:R-:W-:Y:S01]  /*1d80*/  LEA R2, R14.reuse, UR4, 0x3 ;  /* 0x000000040e027c11 */ /* 0x042fe2000f8e18ff */
[----:B------:R-:W-:Y:S01]  /*1d90*/  NOP ;  /* 0x0000000000007918 */ /* 0x000fe20000000000 */
[----:B--2---:R-:W-:Y:S02]  /*1da0*/  SHF.L.U32 R3, R13, 0x1f, RZ ;  /* 0x0000001f0d037819 */ /* 0x004fe400000006ff */
[----:B------:R-:W-:Y:S02]  /*1db0*/  LEA R4, R14, UR4, 0x4 ;  /* 0x000000040e047c11 */ /* 0x000fe4000f8e20ff */
[----:B------:R-:W1:Y:S02]  /*1dc0*/  SYNCS.PHASECHK.TRANS64.TRYWAIT P0, [R2+URZ+0xf0], R3 ;  /* 0x0000f003020075a7 */ /* 0x000e6400080011ff */
[----:B-1----:R-:W-:Y:S05]  /*1dd0*/  @!P0 BRA `(.L_x_33) ;  /* 0x0000004800d48947 */ /* 0x002fea0003800000 */
.L_x_108:
[----:B------:R-:W2:Y:S01]  /*1de0*/  LDS.128 R4, [R4+0x180] ;  /* 0x0001800004047984 */ /* 0x000ea20000000c00 */
[----:B---3--:R-:W-:Y:S01]  /*1df0*/  ISETP.GE.AND P0, PT, R40, 0x1, PT ;  /* 0x000000012800780c */ /* 0x008fe20003f06270 */
[----:B-1----:R-:W-:Y:S01]  /*1e00*/  VIADD R2, R2, 0x100 ;  /* 0x0000010002027836 */ /* 0x002fe20000000000 */
[----:B------:R-:W-:Y:S01]  /*1e10*/  @!PT LDS RZ, [RZ] ;  /* 0x00000000fffff984 */ /* 0x000fe20000000800 */
[----:B------:R-:W-:Y:S01]  /*1e20*/  @!PT LDS RZ, [RZ] ;  /* 0x00000000fffff984 */ /* 0x000fe20000000800 */
[----:B------:R-:W-:Y:S01]  /*1e30*/  @!PT LDS RZ, [RZ] ;  /* 0x00000000fffff984 */ /* 0x000fe20000000800 */
[----:B------:R-:W-:Y:S01]  /*1e40*/  @!PT LDS RZ, [RZ] ;  /* 0x00000000fffff984 */ /* 0x000fe20000000800 */
[----:B------:R1:W-:Y:S06]  /*1e50*/  MEMBAR.ALL.CTA ;  /* 0x0000000000007992 */ /* 0x0003ec0000008000 */
[----:B-1----:R-:W1:Y:S01]  /*1e60*/  FENCE.VIEW.ASYNC.S ;  /* 0x00000000000073c6 */ /* 0x002e620000000000 */
[----:B------:R-:W-:-:S04]  /*1e70*/  PRMT R2, RZ, 0x654, R2 ;  /* 0x00000654ff027816 */ /* 0x000fc80000000002 */
[----:B-1----:R1:W-:Y:S01]  /*1e80*/  SYNCS.ARRIVE.TRANS64.RED.A1T0 RZ, [R2+URZ], RZ ;  /* 0x000000ff02ff79a7 */ /* 0x0023e200081004ff */
[----:B--2---:R-:W-:-:S13]  /*1e90*/  LOP3.LUT P2, RZ, R6, 0x1, RZ, 0xc0, !PT ;  /* 0x0000000106ff7812 */ /* 0x004fda000784c0ff */
[----:B------:R-:W-:Y:S01]  /*1ea0*/  @P2 SHF.R.U32.HI R3, RZ, 0x10, R5 ;  /* 0x00000010ff032819 */ /* 0x000fe20000011605 */
[----:B------:R-:W-:Y:S01]  /*1eb0*/  VOTEU.ANY UP0, P2 ;  /* 0x0000000000ff7886 */ /* 0x000fe20001000100 */
[----:B------:R-:W-:Y:S02]  /*1ec0*/  @P2 MOV R11, R4 ;  /* 0x00000004000b2202 */ /* 0x000fe40000000f00 */
[----:B------:R-:W-:Y:S02]  /*1ed0*/  @P2 R2UR.BROADCAST UR8, R3 ;  /* 0x00000000030822ca */ /* 0x000fe400008e0000 */
[----:B------:R-:W-:-:S11]  /*1ee0*/  @P2 LOP3.LUT R8, R5, 0xffff, RZ, 0xc0, !PT ;  /* 0x0000ffff05082812 */ /* 0x000fd600078ec0ff */
[----:B------:R-:W-:Y:S01]  /*1ef0*/  @UP0 UMOV UR36, UR8 ;  /* 0x0000000800240c82 */ /* 0x000fe20008000000 */
[----:B-1----:R-:W-:Y:S05]  /*1f00*/  @!P0 BRA `(.L_x_34) ;  /* 0x0000000000b88947 */ /* 0x002fea0003800000 */
[----:B------:R-:W4:Y:S01]  /*1f10*/  LDC.64 R4, c[0x0][0xb18] ;  /* 0x0002c600ff047b82 */ /* 0x000f220000000a00 */
[----:B------:R-:W-:-:S07]  /*1f20*/  ISETP.NE.AND P3, PT, R40, 0x1, PT ;  /* 0x000000012800780c */ /* 0x000fce0003f65270 */
[----:B------:R-:W1:Y:S08]  /*1f30*/  LDC.64 R6, c[0x0][0xb10] ;  /* 0x0002c400ff067b82 */ /* 0x000e700000000a00 */
[----:B------:R-:W2:Y:S08]  /*1f40*/  LDC R16, c[0x0][0xb20] ;  /* 0x0002c800ff107b82 */ /* 0x000eb00000000800 */
[----:B------:R-:W3:Y:S01]  /*1f50*/  LDC R18, c[0x0][0xb0c] ;  /* 0x0002c300ff127b82 */ /* 0x000ee20000000800 */
[----:B----4-:R-:W-:Y:S01]  /*1f60*/  IMAD.HI.U32 R17, R0, R5, RZ ;  /* 0x0000000500117227 */ /* 0x010fe200078e00ff */
[----:B------:R-:W-:-:S03]  /*1f70*/  ISETP.NE.AND P0, PT, R4, 0x1, PT ;  /* 0x000000010400780c */ /* 0x000fc60003f05270 */
[----:B------:R-:W-:-:S03]  /*1f80*/  IMAD.HI.U32 R5, R8, R5, RZ ;  /* 0x0000000508057227 */ /* 0x000fc600078e00ff */
[----:B------:R-:W4:Y:S01]  /*1f90*/  LDC.64 R2, c[0x0][0xb28] ;  /* 0x0002ca00ff027b82 */ /* 0x000f220000000a00 */
[----:B-1----:R-:W-:-:S04]  /*1fa0*/  IMAD.HI.U32 R20, R9, R6, RZ ;  /* 0x0000000609147227 */ /* 0x002fc800078e00ff */
[----:B------:R-:W-:Y:S01]  /*1fb0*/  IMAD.HI.U32 R22, R11, R6, RZ ;  /* 0x000000060b167227 */ /* 0x000fe200078e00ff */
[----:B------:R-:W-:Y:S02]  /*1fc0*/  SHF.R.U32.HI R20, RZ, R7, R20 ;  /* 0x00000007ff147219 */ /* 0x000fe40000011614 */
[-C--:B--2---:R-:W-:Y:S02]  /*1fd0*/  SHF.R.U32.HI R17, RZ, R16.reuse, R17 ;  /* 0x00000010ff117219 */ /* 0x084fe40000011611 */
[----:B------:R-:W-:Y:S02]  /*1fe0*/  SHF.R.U32.HI R5, RZ, R16, R5 ;  /* 0x00000010ff057219 */ /* 0x000fe40000011605 */
[----:B------:R-:W-:Y:S02]  /*1ff0*/  SEL R17, R0, R17, !P0 ;  /* 0x0000001100117207 */ /* 0x000fe40004000000 */
[----:B------:R-:W-:Y:S02]  /*2000*/  SHF.R.U32.HI R22, RZ, R7, R22 ;  /* 0x00000007ff167219 */ /* 0x000fe40000011616 */
[----:B---3--:R-:W-:-:S02]  /*2010*/  ISETP.NE.AND P1, PT, R18, 0x1, PT ;  /* 0x000000011200780c */ /* 0x008fc40003f25270 */
[----:B------:R-:W-:Y:S02]  /*2020*/  SEL R5, R8, R5, !P0 ;  /* 0x0000000508057207 */ /* 0x000fe40004000000 */
[----:B------:R-:W-:Y:S02]  /*2030*/  SEL R19, R9, R20, !P1 ;  /* 0x0000001409137207 */ /* 0x000fe40004800000 */
[----:B------:R-:W-:Y:S01]  /*2040*/  SEL R7, R11, R22, !P1 ;  /* 0x000000160b077207 */ /* 0x000fe20004800000 */
[----:B----4-:R-:W-:-:S04]  /*2050*/  IMAD.HI.U32 R20, R17, R2, RZ ;  /* 0x0000000211147227 */ /* 0x010fc800078e00ff */
[----:B------:R-:W-:Y:S01]  /*2060*/  IMAD.HI.U32 R6, R19, R2, RZ ;  /* 0x0000000213067227 */ /* 0x000fe200078e00ff */
[----:B------:R-:W-:-:S04]  /*2070*/  @P3 SHF.R.U32.HI R17, RZ, R3, R20 ;  /* 0x00000003ff113219 */ /* 0x000fc80000011614 */
[----:B------:R-:W-:Y:S01]  /*2080*/  @P3 SHF.R.U32.HI R19, RZ, R3, R6 ;  /* 0x00000003ff133219 */ /* 0x000fe20000011606 */
[----:B------:R-:W-:-:S04]  /*2090*/  IMAD R17, R40, R17, RZ ;  /* 0x0000001128117224 */ /* 0x000fc800078e02ff */
[----:B------:R-:W-:Y:S01]  /*20a0*/  IMAD R6, R40, R19, RZ ;  /* 0x0000001328067224 */ /* 0x000fe200078e02ff */
[C---:B------:R-:W-:Y:S02]  /*20b0*/  ISETP.GE.AND P0, PT, R5.reuse, R17, PT ;  /* 0x000000110500720c */ /* 0x040fe40003f06270 */
[----:B------:R-:W-:Y:S02]  /*20c0*/  IADD3 R17, PT, PT, -R5, RZ, RZ ;  /* 0x000000ff05117210 */ /* 0x000fe40007ffe1ff */
[----:B------:R-:W-:Y:S01]  /*20d0*/  ISETP.GE.OR P0, PT, R7, R6, P0 ;  /* 0x000000060700720c */ /* 0x000fe20000706670 */
[----:B------:R-:W-:-:S04]  /*20e0*/  IMAD.HI.U32 R6, R5, R2, RZ ;  /* 0x0000000205067227 */ /* 0x000fc800078e00ff */
[----:B------:R-:W-:Y:S01]  /*20f0*/  IMAD R8, R4, R17, R8 ;  /* 0x0000001104087224 */ /* 0x000fe200078e0208 */
[----:B------:R-:W-:-:S04]  /*2100*/  SHF.R.U32.HI R6, RZ, R3, R6 ;  /* 0x00000003ff067219 */ /* 0x000fc80000011606 */
[----:B------:R-:W-:-:S03]  /*2110*/  SEL R6, R5, R6, !P3 ;  /* 0x0000000605067207 */ /* 0x000fc60005800000 */
[----:B------:R-:W-:-:S04]  /*2120*/  @!P0 IMAD.HI.U32 R16, R7, R2, RZ ;  /* 0x0000000207108227 */ /* 0x000fc800078e00ff */
[----:B------:R-:W-:Y:S01]  /*2130*/  IMAD.MOV R2, RZ, RZ, -R6 ;  /* 0x000000ffff027224 */ /* 0x000fe200078e0a06 */
[----:B------:R-:W-:-:S03]  /*2140*/  @!P0 SHF.R.U32.HI R16, RZ, R3, R16 ;  /* 0x00000003ff108219 */ /* 0x000fc60000011610 */
[----:B------:R-:W-:Y:S01]  /*2150*/  IMAD R2, R40, R2, R5 ;  /* 0x0000000228027224 */ /* 0x000fe200078e0205 */
[----:B------:R-:W-:-:S05]  /*2160*/  @!P0 SEL R3, R7, R16, !P3 ;  /* 0x0000001007038207 */ /* 0x000fca0005800000 */
[--C-:B------:R-:W-:Y:S02]  /*2170*/  @!P0 IMAD.IADD R6, R6, 0x1, -R3.reuse ;  /* 0x0000000106068824 */ /* 0x100fe400078e0a03 */
[----:B------:R-:W-:Y:S01]  /*2180*/  @!P0 IMAD R3, R2, R19, R3 ;  /* 0x0000001302038224 */ /* 0x000fe200078e0203 */
[----:B------:R-:W-:Y:S01]  /*2190*/  IADD3 R2, PT, PT, -R7, RZ, RZ ;  /* 0x000000ff07027210 */ /* 0x000fe20007ffe1ff */
[----:B------:R-:W-:Y:S02]  /*21a0*/  @!P0 IMAD R5, R40, R6, R7 ;  /* 0x0000000628058224 */ /* 0x000fe400078e0207 */
[----:B------:R-:W-:Y:S02]  /*21b0*/  @!P0 IMAD.MOV.U32 R7, RZ, RZ, R3 ;  /* 0x000000ffff078224 */ /* 0x000fe400078e0003 */
[----:B------:R-:W-:Y:S02]  /*21c0*/  IMAD R2, R18, R2, R11 ;  /* 0x0000000212027224 */ /* 0x000fe400078e020b */
[----:B------:R-:W-:-:S02]  /*21d0*/  IMAD R8, R5, R4, R8 ;  /* 0x0000000405087224 */ /* 0x000fc400078e0208 */
[----:B------:R-:W-:Y:S02]  /*21e0*/  IMAD R11, R7, R18, R2 ;  /* 0x00000012070b7224 */ /* 0x000fe400078e0202 */
.L_x_34:
[----:B------:R-:W1:Y:S02]  /*21f0*/  LDCU UR8, c[0x0][0xb30] ;  /* 0x00016600ff0877ac */ /* 0x000e640008000800 */
[----:B-1----:R-:W-:-:S09]  /*2200*/  UISETP.NE.AND UP0, UPT, UR8, 0x1, UPT ;  /* 0x000000010800788c */ /* 0x002fd2000bf05270 */
[----:B------:R-:W-:Y:S05]  /*2210*/  BRA.U UP0, `(.L_x_35) ;  /* 0x0000000100407547 */ /* 0x000fea000b800000 */
[----:B------:R-:W1:Y:S08]  /*2220*/  LDC.64 R4, c[0x0][0xb10] ;  /* 0x0002c400ff047b82 */ /* 0x000e700000000a00 */
[----:B------:R-:W2:Y:S08]  /*2230*/  LDC.64 R2, c[0x0][0xb18] ;  /* 0x0002c600ff027b82 */ /* 0x000eb00000000a00 */
[----:B------:R-:W3:Y:S08]  /*2240*/  LDC R6, c[0x0][0xb20] ;  /* 0x0002c800ff067b82 */ /* 0x000ef00000000800 */
[----:B------:R-:W4:Y:S01]  /*2250*/  LDC R16, c[0x0][0xb0c] ;  /* 0x0002c300ff107b82 */ /* 0x000f220000000800 */
[----:B-1----:R-:W-:-:S05]  /*2260*/  IMAD.HI.U32 R4, R11, R4, RZ ;  /* 0x000000040b047227 */ /* 0x002fca00078e00ff */
[----:B------:R-:W-:Y:S01]  /*2270*/  SHF.R.U32.HI R4, RZ, R5, R4 ;  /* 0x00000005ff047219 */ /* 0x000fe20000011604 */
[----:B--2---:R-:W-:Y:S01]  /*2280*/  IMAD.HI.U32 R3, R8, R3, RZ ;  /* 0x0000000308037227 */ /* 0x004fe200078e00ff */
[----:B------:R-:W-:-:S04]  /*2290*/  ISETP.NE.AND P0, PT, R2, 0x1, PT ;  /* 0x000000010200780c */ /* 0x000fc80003f05270 */
[----:B---3--:R-:W-:-:S04]  /*22a0*/  SHF.R.U32.HI R3, RZ, R6, R3 ;  /* 0x00000006ff037219 */ /* 0x008fc80000011603 */
[----:B------:R-:W-:Y:S02]  /*22b0*/  SEL R3, R8, R3, !P0 ;  /* 0x0000000308037207 */ /* 0x000fe40004000000 */
[----:B----4-:R-:W-:-:S04]  /*22c0*/  ISETP.NE.AND P1, PT, R16, 0x1, PT ;  /* 0x000000011000780c */ /* 0x010fc80003f25270 */
[----:B------:R-:W-:-:S05]  /*22d0*/  SEL R4, R11, R4, !P1 ;  /* 0x000000040b047207 */ /* 0x000fca0004800000 */
[----:B------:R-:W-:Y:S02]  /*22e0*/  IMAD.IADD R5, R3, 0x1, -R4 ;  /* 0x0000000103057824 */ /* 0x000fe400078e0a04 */
[----:B------:R-:W-:Y:S02]  /*22f0*/  IMAD.IADD R3, R4, 0x1, -R3 ;  /* 0x0000000104037824 */ /* 0x000fe400078e0a03 */
[----:B------:R-:W-:Y:S02]  /*2300*/  IMAD R11, R5, R16, R11 ;  /* 0x00000010050b7224 */ /* 0x000fe400078e020b */
[----:B------:R-:W-:-:S07]  /*2310*/  IMAD R8, R3, R2, R8 ;  /* 0x0000000203087224 */ /* 0x000fce00078e0208 */
.L_x_35:
[----:B------:R-:W-:Y:S01]  /*2320*/  VIADD R14, R14, 0x1 ;  /* 0x000000010e0e7836 */ /* 0x000fe20000000000 */
[----:B------:R-:W-:Y:S01]  /*2330*/  PLOP3.LUT P1, PT, PT, PT, PT, 0x80, 0x8 ;  /* 0x000000000008781c */ /* 0x000fe20003f2f070 */
[----:B------:R-:W-:Y:S02]  /*2340*/  IMAD.IADD R99, R11, 0x1, R96 ;  /* 0x000000010b637824 */ /* 0x000fe400078e0260 */
[----:B------:R-:W-:Y:S01]  /*2350*/  IMAD.IADD R97, R8, 0x1, R81 ;  /* 0x0000000108617824 */ /* 0x000fe200078e0251 */
[----:B------:R-:W-:-:S04]  /*2360*/  ISETP.NE.AND P0, PT, R14, 0x2, PT ;  /* 0x000000020e00780c */ /* 0x000fc80003f05270 */
[----:B------:R-:W-:Y:S02]  /*2370*/  SEL R2, RZ, 0x1, P0 ;  /* 0x00000001ff027807 */ /* 0x000fe40000000000 */
[----:B------:R-:W-:Y:S02]  /*2380*/  SEL R14, R14, RZ, P0 ;  /* 0x000000ff0e0e7207 */ /* 0x000fe40000000000 */
[----:B------:R-:W-:Y:S01]  /*2390*/  LOP3.LUT R13, R13, R2, RZ, 0x3c, !PT ;  /* 0x000000020d0d7212 */ /* 0x000fe200078e3cff */
[----:B------:R-:W-:Y:S06]  /*23a0*/  @P2 BRA `(.L_x_36) ;  /* 0xfffffff000a02947 */ /* 0x000fec000383ffff */
[----:B------:R-:W-:Y:S01]  /*23b0*/  UIADD3 UR4, UPT, UPT, UR4, 0x68, URZ ;  /* 0x0000006804047890 */ /* 0x000fe2000fffe0ff */
[----:B------:R-:W-:-:S03]  /*23c0*/  SHF.L.U32 R3, R15, 0x1f, RZ ;  /* 0x0000001f0f037819 */ /* 0x000fc600000006ff */
[----:B------:R-:W-:-:S09]  /*23d0*/  ULEA UR5, UR6, UR4, 0x3 ;  /* 0x0000000406057291 */ /* 0x000fd2000f8e18ff */
[----:B------:R-:W1:Y:S02]  /*23e0*/  SYNCS.PHASECHK.TRANS64.TRYWAIT P0, [UR5], R3 ;  /* 0x00000003ff0075a7 */ /* 0x000e640008001105 */
[----:B-1----:R-:W-:Y:S05]  /*23f0*/  @!P0 BRA `(.L_x_37) ;  /* 0x0000004400608947 */ /* 0x002fea0003800000 */
.L_x_110:
[----:B------:R-:W-:-:S04]  /*2400*/  UIADD3 UR6, UPT, UPT, UR6, 0x1, URZ ;  /* 0x0000000106067890 */ /* 0x000fc8000fffe0ff */
[----:B------:R-:W-:-:S04]  /*2410*/  UISETP.NE.AND UP0, UPT, UR6, 0xd, UPT ;  /* 0x0000000d0600788c */ /* 0x000fc8000bf05270 */
[----:B------:R-:W-:Y:S02]  /*2420*/  USEL UR7, URZ, 0x1, UP0 ;  /* 0x00000001ff077887 */ /* 0x000fe40008000000 */
[----:B------:R-:W-:-:S04]  /*2430*/  USEL UR6, UR6, URZ, UP0 ;  /* 0x000000ff06067287 */ /* 0x000fc80008000000 */
[----:B------:R-:W-:Y:S01]  /*2440*/  ULEA UR5, UR6, UR4, 0x3 ;  /* 0x0000000406057291 */ /* 0x000fe2000f8e18ff */
[----:B------:R-:W-:-:S04]  /*2450*/  LOP3.LUT R2, R15, UR7, RZ, 0x3c, !PT ;  /* 0x000000070f027c12 */ /* 0x000fc8000f8e3cff */
[----:B-1----:R-:W-:-:S04]  /*2460*/  SHF.L.U32 R3, R2, 0x1f, RZ ;  /* 0x0000001f02037819 */ /* 0x002fc800000006ff */
[----:B------:R-:W1:Y:S02]  /*2470*/  SYNCS.PHASECHK.TRANS64.TRYWAIT P0, [UR5], R3 ;  /* 0x00000003ff0075a7 */ /* 0x000e640008001105 */
[----:B-1----:R-:W-:Y:S05]  /*2480*/  @!P0 BRA `(.L_x_38) ;  /* 0x0000004400548947 */ /* 0x002fea0003800000 */
.L_x_112:
        /* <DEDUP_REMOVED lines=9> */
.L_x_114:
        /* <DEDUP_REMOVED lines=9> */
.L_x_116:
        /* <DEDUP_REMOVED lines=9> */
.L_x_118:
        /* <DEDUP_REMOVED lines=9> */
.L_x_120:
        /* <DEDUP_REMOVED lines=9> */
.L_x_122:
        /* <DEDUP_REMOVED lines=9> */
.L_x_124:
        /* <DEDUP_REMOVED lines=9> */
.L_x_126:
        /* <DEDUP_REMOVED lines=9> */
.L_x_128:
        /* <DEDUP_REMOVED lines=9> */
.L_x_130:
        /* <DEDUP_REMOVED lines=9> */
.L_x_132:
[----:B------:R-:W-:-:S04]  /*2a30*/  UIADD3 UR6, UPT, UPT, UR6, 0x1, URZ ;  /* 0x0000000106067890 */ /* 0x000fc8000fffe0ff */
[----:B------:R-:W-:-:S04]  /*2a40*/  UISETP.NE.AND UP0, UPT, UR6, 0xd, UPT ;  /* 0x0000000d0600788c */ /* 0x000fc8000bf05270 */
[----:B------:R-:W-:Y:S02]  /*2a50*/  USEL UR5, URZ, 0x1, UP0 ;  /* 0x00000001ff057887 */ /* 0x000fe40008000000 */
[----:B------:R-:W-:-:S04]  /*2a60*/  USEL UR6, UR6, URZ, UP0 ;  /* 0x000000ff06067287 */ /* 0x000fc80008000000 */
[----:B------:R-:W-:Y:S01]  /*2a70*/  ULEA UR6, UR6, UR4, 0x3 ;  /* 0x0000000406067291 */ /* 0x000fe2000f8e18ff */
[----:B-1----:R-:W-:-:S04]  /*2a80*/  LOP3.LUT R3, R2, UR5, RZ, 0x3c, !PT ;  /* 0x0000000502037c12 */ /* 0x002fc8000f8e3cff */
[----:B------:R-:W-:Y:S01]  /*2a90*/  SHF.L.U32 R3, R3, 0x1f, RZ ;  /* 0x0000001f03037819 */ /* 0x000fe200000006ff */
[----:B----4-:R-:W-:-:S07]  /*2aa0*/  IMAD.U32 R0, RZ, RZ, UR6 ;  /* 0x00000006ff007e24 */ /* 0x010fce000f8e00ff */
.L_x_49:
[----:B-1----:R1:W2:Y:S02]  /*2ab0*/  SYNCS.PHASECHK.TRANS64.TRYWAIT P0, [R0+URZ], R3 ;  /* 0x00000003000075a7 */ /* 0x0022a400080011ff */
[----:B--2---:R-:W-:Y:S05]  /*2ac0*/  @!P0 NANOSLEEP.SYNCS 0x989680 ;  /* 0x009896800000895d */ /* 0x004fea0003900000 */
[----:B------:R-:W2:Y:S02]  /*2ad0*/  @!P0 SYNCS.PHASECHK.TRANS64 P0, [R0+URZ], R3 ;  /* 0x00000003000085a7 */ /* 0x000ea400080010ff */
[----:B--2---:R-:W-:Y:S05]  /*2ae0*/  @P0 EXIT ;  /* 0x000000000000094d */ /* 0x004fea0003800000 */
[----:B------:R-:W-:Y:S05]  /*2af0*/  BRA `(.L_x_49) ;  /* 0xfffffffc00ec7947 */ /* 0x000fea000383ffff */
.L_x_18:
[----:B------:R-:W-:-:S04]  /*2b00*/  UISETP.NE.AND UP1, UPT, UR37, URZ, UPT ;  /* 0x000000ff2500728c */ /* 0x000fc8000bf25270 */
[----:B------:R-:W-:-:S09]  /*2b10*/  UISETP.NE.OR UP1, UPT, UR8, 0x1, UP1 ;  /* 0x000000010800788c */ /* 0x000fd20008f25670 */
[----:B------:R-:W-:Y:S05]  /*2b20*/  BRA.U UP1, `(.L_x_50) ;  /* 0x0000000501487547 */ /* 0x000fea000b800000 */
[----:B------:R-:W-:Y:S01]  /*2b30*/  ISETP.NE.AND P2, PT, R2, RZ, PT ;  /* 0x000000ff0200720c */ /* 0x000fe20003f45270 */
[----:B------:R-:W-:Y:S01]  /*2b40*/  IMAD.MOV.U32 R12, RZ, RZ, 0x1 ;  /* 0x00000001ff0c7424 */ /* 0x000fe200078e00ff */
[----:B------:R-:W-:Y:S02]  /*2b50*/  CS2R R10, SRZ ;  /* 0x00000000000a7805 */ /* 0x000fe4000001ff00 */
[----:B------:R-:W-:Y:S01]  /*2b60*/  CS2R R8, SRZ ;  /* 0x0000000000087805 */ /* 0x000fe2000001ff00 */
[----:B------:R-:W-:Y:S01]  /*2b70*/  UMOV UR4, 0x400 ;  /* 0x0000040000047882 */ /* 0x000fe20000000000 */
[----:B------:R-:W-:Y:S01]  /*2b80*/  UMOV UR6, URZ ;  /* 0x000000ff00067c82 */ /* 0x000fe20008000000 */
[----:B------:R-:W-:-:S12]  /*2b90*/  ULEA UR37, UR37, UR4, 0x18 ;  /* 0x0000000425257291 */ /* 0x000fd8000f8ec0ff */
.L_x_54:
[----:B------:R-:W-:Y:S02]  /*2ba0*/  LEA R0, R8, UR37, 0x3 ;  /* 0x0000002508007c11 */ /* 0x000fe4000f8e18ff */
[----:B------:R-:W-:-:S03]  /*2bb0*/  SHF.L.U32 R5, R9, 0x1f, RZ ;  /* 0x0000001f09057819 */ /* 0x000fc600000006ff */
[----:B------:R-:W-:Y:S01]  /*2bc0*/  VIADD R4, R0, 0x160 ;  /* 0x0000016000047836 */ /* 0x000fe20000000000 */
[----:B------:R-:W1:Y:S02]  /*2bd0*/  SYNCS.PHASECHK.TRANS64.TRYWAIT P0, [R0+URZ+0x150], R5 ;  /* 0x00015005000075a7 */ /* 0x000e6400080011ff */
[----:B-1----:R-:W-:Y:S05]  /*2be0*/  @!P0 BRA `(.L_x_51) ;  /* 0x0000004000848947 */ /* 0x002fea0003800000 */
.L_x_133:
[----:B------:R-:W-:Y:S01]  /*2bf0*/  ULEA UR5, UR6, UR37, 0x3 ;  /* 0x0000002506057291 */ /* 0x000fe2000f8e18ff */
[----:B------:R-:W-:Y:S02]  /*2c00*/  PRMT R4, RZ, 0x654, R4 ;  /* 0x00000654ff047816 */ /* 0x000fe40000000004 */
[----:B-1----:R-:W-:Y:S01]  /*2c10*/  SHF.L.U32 R5, R12, 0x1f, RZ ;  /* 0x0000001f0c057819 */ /* 0x002fe200000006ff */
[----:B------:R-:W-:Y:S01]  /*2c20*/  UIADD3 UR4, UPT, UPT, UR5, 0xf0, URZ ;  /* 0x000000f005047890 */ /* 0x000fe2000fffe0ff */
[----:B------:R1:W-:Y:S05]  /*2c30*/  SYNCS.ARRIVE.TRANS64.RED.A1T0 RZ, [R4+URZ], RZ ;  /* 0x000000ff04ff79a7 */ /* 0x0003ea00081004ff */
[----:B------:R-:W-:Y:S01]  /*2c40*/  IMAD.U32 R7, RZ, RZ, UR4 ;  /* 0x00000004ff077e24 */ /* 0x000fe2000f8e00ff */
[----:B------:R-:W2:Y:S04]  /*2c50*/  SYNCS.PHASECHK.TRANS64.TRYWAIT P0, [UR5+0x100], R5 ;  /* 0x00010005ff0075a7 */ /* 0x000ea80008001105 */
[----:B------:R-:W-:Y:S01]  /*2c60*/  PRMT R6, R2, 0x654, R7 ;  /* 0x0000065402067816 */ /* 0x000fe20000000007 */
[----:B-1----:R-:W-:Y:S01]  /*2c70*/  @!P2 IMAD.MOV.U32 R4, RZ, RZ, 0x10 ;  /* 0x00000010ff04a424 */ /* 0x002fe200078e00ff */
[----:B--2---:R-:W-:Y:S06]  /*2c80*/  @!P0 BRA `(.L_x_52) ;  /* 0x0000004000708947 */ /* 0x004fec0003800000 */
.L_x_135:
[----:B------:R-:W-:Y:S01]  /*2c90*/  ULEA UR4, UR6, UR37, 0x4 ;  /* 0x0000002506047291 */ /* 0x000fe2000f8e20ff */
[----:B------:R-:W-:Y:S01]  /*2ca0*/  SEL R3, R6, R3, !P2 ;  /* 0x0000000306037207 */ /* 0x000fe20005000000 */
[----:B------:R-:W-:Y:S01]  /*2cb0*/  UIADD3 UR5, UPT, UPT, UR5, 0xf0, URZ ;  /* 0x000000f005057890 */ /* 0x000fe2000fffe0ff */
[----:B-1----:R-:W-:Y:S01]  /*2cc0*/  LEA R0, R11, UR37, 0x3 ;  /* 0x000000250b007c11 */ /* 0x002fe2000f8e18ff */
[----:B------:R-:W-:Y:S01]  /*2cd0*/  UIADD3 UR4, UPT, UPT, UR4, 0x180, URZ ;  /* 0x0000018004047890 */ /* 0x000fe2000fffe0ff */
[----:B------:R-:W-:Y:S01]  /*2ce0*/  SHF.L.U32 R5, R10, 0x1f, RZ ;  /* 0x0000001f0a057819 */ /* 0x000fe200000006ff */
[----:B------:R1:W-:Y:S01]  /*2cf0*/  @!P2 SYNCS.ARRIVE.TRANS64.RED RZ, [R3+URZ], R4 ;  /* 0x0000000403ffa9a7 */ /* 0x0003e200080004ff */
[----:B------:R-:W-:Y:S01]  /*2d00*/  UIADD3 UR6, UPT, UPT, UR6, 0x1, URZ ;  /* 0x0000000106067890 */ /* 0x000fe2000fffe0ff */
[----:B------:R-:W-:-:S03]  /*2d10*/  VIADD R8, R8, 0x1 ;  /* 0x0000000108087836 */ /* 0x000fc60000000000 */
[----:B------:R-:W-:Y:S02]  /*2d20*/  UISETP.NE.AND UP0, UPT, UR6, 0x2, UPT ;  /* 0x000000020600788c */ /* 0x000fe4000bf05270 */
[----:B------:R-:W-:Y:S06]  /*2d30*/  UGETNEXTWORKID.BROADCAST [UR4], [UR5] ;  /* 0x00000000040073ca */ /* 0x000fec0008000100 */
[----:B------:R-:W-:Y:S01]  /*2d40*/  USEL UR4, URZ, 0x1, UP0 ;  /* 0x00000001ff047887 */ /* 0x000fe20008000000 */
[----:B------:R-:W-:Y:S01]  /*2d50*/  ISETP.NE.AND P0, PT, R8, 0x2, PT ;  /* 0x000000020800780c */ /* 0x000fe20003f05270 */
[----:B------:R-:W-:Y:S01]  /*2d60*/  USEL UR6, UR6, URZ, UP0 ;  /* 0x000000ff06067287 */ /* 0x000fe20008000000 */
[----:B------:R-:W2:Y:S03]  /*2d70*/  SYNCS.PHASECHK.TRANS64.TRYWAIT P1, [R0+URZ+0xf0], R5 ;  /* 0x0000f005000075a7 */ /* 0x000ea600080211ff */
[----:B------:R-:W-:Y:S01]  /*2d80*/  LOP3.LUT R12, R12, UR4, RZ, 0x3c, !PT ;  /* 0x000000040c0c7c12 */ /* 0x000fe2000f8e3cff */
[----:B-12---:R-:W-:Y:S07]  /*2d90*/  @!P1 BRA `(.L_x_53) ;  /* 0x0000004000449947 */ /* 0x006fee0003800000 */
.L_x_136:
[C---:B------:R-:W-:Y:S01]  /*2da0*/  LEA R4, R11.reuse, UR37, 0x4 ;  /* 0x000000250b047c11 */ /* 0x040fe2000f8e20ff */
[----:B-1----:R-:W-:Y:S01]  /*2db0*/  VIADD R0, R0, 0x100 ;  /* 0x0000010000007836 */ /* 0x002fe20000000000 */
[----:B------:R-:W-:Y:S01]  /*2dc0*/  SEL R8, R8, RZ, P0 ;  /* 0x000000ff08087207 */ /* 0x000fe20000000000 */
[----:B------:R-:W-:-:S03]  /*2dd0*/  VIADD R11, R11, 0x1 ;  /* 0x000000010b0b7836 */ /* 0x000fc60000000000 */
[----:B------:R-:W1:Y:S01]  /*2de0*/  LDS.128 R4, [R4+0x180] ;  /* 0x0001800004047984 */ /* 0x000e620000000c00 */
[----:B------:R-:W-:Y:S02]  /*2df0*/  PRMT R0, RZ, 0x654, R0 ;  /* 0x00000654ff007816 */ /* 0x000fe40000000000 */
[C---:B------:R-:W-:Y:S01]  /*2e00*/  ISETP.NE.AND P1, PT, R11.reuse, 0x2, PT ;  /* 0x000000020b00780c */ /* 0x040fe20003f25270 */
[----:B------:R-:W-:Y:S01]  /*2e10*/  @!PT LDS RZ, [RZ] ;  /* 0x00000000fffff984 */ /* 0x000fe20000000800 */
[----:B------:R-:W-:Y:S01]  /*2e20*/  @!PT LDS RZ, [RZ] ;  /* 0x00000000fffff984 */ /* 0x000fe20000000800 */
[----:B------:R-:W-:Y:S01]  /*2e30*/  @!PT LDS RZ, [RZ] ;  /* 0x00000000fffff984 */ /* 0x000fe20000000800 */
[----:B------:R-:W-:Y:S01]  /*2e40*/  @!PT LDS RZ, [RZ] ;  /* 0x00000000fffff984 */ /* 0x000fe20000000800 */
[----:B------:R2:W-:Y:S06]  /*2e50*/  MEMBAR.ALL.CTA ;  /* 0x0000000000007992 */ /* 0x0005ec0000008000 */
[----:B--2---:R-:W2:Y:S01]  /*2e60*/  FENCE.VIEW.ASYNC.S ;  /* 0x00000000000073c6 */ /* 0x004ea20000000000 */
[----:B------:R-:W-:Y:S01]  /*2e70*/  SEL R11, R11, RZ, P1 ;  /* 0x000000ff0b0b7207 */ /* 0x000fe20000800000 */
[----:B--2---:R2:W-:Y:S01]  /*2e80*/  SYNCS.ARRIVE.TRANS64.RED.A1T0 RZ, [R0+URZ], RZ ;  /* 0x000000ff00ff79a7 */ /* 0x0045e200081004ff */
[----:B-1----:R-:W-:-:S02]  /*2e90*/  LOP3.LUT P3, RZ, R6, 0x1, RZ, 0xc0, !PT ;  /* 0x0000000106ff7812 */ /* 0x002fc4000786c0ff */
[----:B------:R-:W-:-:S04]  /*2ea0*/  SEL R5, RZ, 0x1, P1 ;  /* 0x00000001ff057807 */ /* 0x000fc80000800000 */
[----:B------:R-:W-:Y:S02]  /*2eb0*/  LOP3.LUT R10, R10, R5, RZ, 0x3c, !PT ;  /* 0x000000050a0a7212 */ /* 0x000fe400078e3cff */
[----:B--2---:R-:W-:-:S04]  /*2ec0*/  SEL R0, RZ, 0x1, P0 ;  /* 0x00000001ff007807 */ /* 0x004fc80000000000 */
[----:B------:R-:W-:Y:S01]  /*2ed0*/  LOP3.LUT R9, R9, R0, RZ, 0x3c, !PT ;  /* 0x0000000009097212 */ /* 0x000fe200078e3cff */
[----:B------:R-:W-:Y:S06]  /*2ee0*/  @P3 BRA `(.L_x_54) ;  /* 0xfffffffc002c3947 */ /* 0x000fec000383ffff */
[----:B------:R-:W-:Y:S01]  /*2ef0*/  ULEA UR5, UR6, UR37, 0x3 ;  /* 0x0000002506057291 */ /* 0x000fe2000f8e18ff */
[----:B------:R-:W-:-:S08]  /*2f00*/  SHF.L.U32 R3, R12, 0x1f, RZ ;  /* 0x0000001f0c037819 */ /* 0x000fd000000006ff */
[----:B------:R-:W1:Y:S02]  /*2f10*/  SYNCS.PHASECHK.TRANS64 P0, [UR5+0x100], R3 ;  /* 0x00010003ff0075a7 */ /* 0x000e640008001005 */
[----:B-1----:R-:W-:Y:S05]  /*2f20*/  @P0 BRA `(.L_x_55) ;  /* 0x0000000000080947 */ /* 0x002fea0003800000 */
[----:B------:R-:W1:Y:S02]  /*2f30*/  SYNCS.PHASECHK.TRANS64.TRYWAIT P0, [UR5+0x100], R3 ;  /* 0x00010003ff0075a7 */ /* 0x000e640008001105 */
[----:B-1----:R-:W-:Y:S05]  /*2f40*/  @!P0 BRA `(.L_x_56) ;  /* 0x0000003c00ec8947 */ /* 0x002fea0003800000 */
.L_x_55:
[----:B------:R-:W-:-:S04]  /*2f50*/  UIADD3 UR4, UPT, UPT, UR6, 0x1, URZ ;  /* 0x0000000106047890 */ /* 0x000fc8000fffe0ff */
[----:B------:R-:W-:-:S04]  /*2f60*/  UISETP.NE.AND UP0, UPT, UR4, 0x2, UPT ;  /* 0x000000020400788c */ /* 0x000fc8000bf05270 */
[----:B------:R-:W-:Y:S02]  /*2f70*/  USEL UR7, URZ, 0x1, UP0 ;  /* 0x00000001ff077887 */ /* 0x000fe40008000000 */
[----:B------:R-:W-:-:S04]  /*2f80*/  USEL UR4, UR4, URZ, UP0 ;  /* 0x000000ff04047287 */ /* 0x000fc80008000000 */
[----:B------:R-:W-:Y:S01]  /*2f90*/  ULEA UR4, UR4, UR37, 0x3 ;  /* 0x0000002504047291 */ /* 0x000fe2000f8e18ff */
[----:B-1----:R-:W-:-:S04]  /*2fa0*/  LOP3.LUT R3, R12, UR7, RZ, 0x3c, !PT ;  /* 0x000000070c037c12 */ /* 0x002fc8000f8e3cff */
[----:B------:R-:W-:-:S04]  /*2fb0*/  SHF.L.U32 R0, R3, 0x1f, RZ ;  /* 0x0000001f03007819 */ /* 0x000fc800000006ff */
[----:B------:R-:W1:Y:S02]  /*2fc0*/  SYNCS.PHASECHK.TRANS64 P0, [UR4+0x100], R0 ;  /* 0x00010000ff0075a7 */ /* 0x000e640008001004 */
[----:B-1----:R-:W-:Y:S05]  /*2fd0*/  @P0 EXIT ;  /* 0x000000000000094d */ /* 0x002fea0003800000 */
[----:B------:R-:W-:Y:S02]  /*2fe0*/  SHF.L.U32 R3, R3, 0x1f, RZ ;  /* 0x0000001f03037819 */ /* 0x000fe400000006ff */
[----:B------:R-:W-:-:S07]  /*2ff0*/  MOV R0, UR4 ;  /* 0x0000000400007c02 */ /* 0x000fce0008000f00 */
.L_x_57:
[----:B-1----:R1:W2:Y:S02]  /*3000*/  SYNCS.PHASECHK.TRANS64.TRYWAIT P0, [R0+URZ+0x100], R3 ;  /* 0x00010003000075a7 */ /* 0x0022a400080011ff */
[----:B--2---:R-:W-:Y:S05]  /*3010*/  @!P0 NANOSLEEP.SYNCS 0x989680 ;  /* 0x009896800000895d */ /* 0x004fea0003900000 */
[----:B------:R-:W2:Y:S02]  /*3020*/  @!P0 SYNCS.PHASECHK.TRANS64 P0, [R0+URZ+0x100], R3 ;  /* 0x00010003000085a7 */ /* 0x000ea400080010ff */
[----:B--2---:R-:W-:Y:S05]  /*3030*/  @P0 EXIT ;  /* 0x000000000000094d */ /* 0x004fea0003800000 */
[----:B------:R-:W-:Y:S05]  /*3040*/  BRA `(.L_x_57) ;  /* 0xfffffffc00ec7947 */ /* 0x000fea000383ffff */
.L_x_50:
[----:B------:R-:W-:-:S09]  /*3050*/  UISETP.NE.AND UP1, UPT, UR8, URZ, UPT ;  /* 0x000000ff0800728c */ /* 0x000fd2000bf25270 */
[----:B------:R-:W-:Y:S05]  /*3060*/  BRA.U UP1, `(.L_x_58) ;  /* 0x0000000d01c87547 */ /* 0x000fea000b800000 */
[----:B------:R-:W-:Y:S01]  /*3070*/  UMOV UR4, 0x40 ;  /* 0x0000004000047882 */ /* 0x000fe20000000000 */
[----:B------:R-:W-:Y:S01]  /*3080*/  NOP ;  /* 0x0000000000007918 */ /* 0x000fe20000000000 */
[----:B------:R-:W-:Y:S01]  /*3090*/  ULEA UR4, UR37, UR4, 0x18 ;  /* 0x0000000425047291 */ /* 0x000fe2000f8ec0ff */
[----:B------:R-:W-:Y:S02]  /*30a0*/  UMOV UR5, 0x400 ;  /* 0x0000040000057882 */ /* 0x000fe40000000000 */
[----:B------:R-:W-:-:S06]  /*30b0*/  ULEA UR37, UR37, UR5, 0x18 ;  /* 0x0000000525257291 */ /* 0x000fcc000f8ec0ff */
[----:B------:R-:W1:Y:S02]  /*30c0*/  LDS.U8 R0, [UR4+0x1c] ;  /* 0x00001c04ff007984 */ /* 0x000e640008000000 */
[----:B-1----:R-:W-:-:S13]  /*30d0*/  ISETP.NE.AND P0, PT, R0, RZ, PT ;  /* 0x000000ff0000720c */ /* 0x002fda0003f05270 */
[----:B------:R-:W-:Y:S05]  /*30e0*/  @P0 BRA `(.L_x_59) ;  /* 0x0000000000580947 */ /* 0x000fea0003800000 */
[----:B------:R-:W-:-:S13]  /*30f0*/  ELECT P0, URZ, PT ;  /* 0x0000000000ff782f */ /* 0x000fda0003800000 */
[----:B------:R-:W-:Y:S05]  /*3100*/  @!P0 BRA `(.L_x_60) ;  /* 0x0000000000608947 */ /* 0x000fea0003800000 */
[----:B------:R-:W-:Y:S01]  /*3110*/  UMOV UR5, 0x10 ;  /* 0x0000001000057882 */ /* 0x000fe20000000000 */
[----:B------:R-:W-:Y:S01]  /*3120*/  HFMA2 R0, -RZ, RZ, 0, 5.9604644775390625e-08 ;  /* 0x00000001ff007431 */ /* 0x000fe200000001ff */
[----:B------:R-:W-:-:S03]  /*3130*/  MOV R2, 0xffff ;  /* 0x0000ffff00027802 */ /* 0x000fc60000000f00 */
[----:B------:R-:W-:Y:S04]  /*3140*/  DEPBAR.LE SB1, 0x36 ;  /* 0x00009d800000791a */ /* 0x000fe80000000000 */
[----:B------:R-:W1:Y:S02]  /*3150*/  UTCATOMSWS.FIND_AND_SET.ALIGN UP0, UR5, UR5 ;  /* 0x00000005000575e3 */ /* 0x000e640008000800 */
[----:B-1----:R-:W-:Y:S01]  /*3160*/  MOV R3, UR5 ;  /* 0x0000000500037c02 */ /* 0x002fe20008000f00 */
[----:B------:R-:W-:Y:S06]  /*3170*/  BRA.U UP0, `(.L_x_61) ;  /* 0x0000000100187547 */ /* 0x000fec000b800000 */
.L_x_62:
[----:B------:R-:W-:Y:S05]  /*3180*/  NANOSLEEP 0x64 ;  /* 0x000000640000795d */ /* 0x000fea0003800000 */
[----:B------:R-:W-:-:S05]  /*3190*/  UMOV UR5, 0x10 ;  /* 0x0000001000057882 */ /* 0x000fca0000000000 */
[----:B------:R-:W-:Y:S04]  /*31a0*/  DEPBAR.LE SB1, 0x36 ;  /* 0x00009d800000791a */ /* 0x000fe80000000000 */
[----:B------:R-:W1:Y:S02]  /*31b0*/  UTCATOMSWS.FIND_AND_SET.ALIGN UP0, UR5, UR5 ;  /* 0x00000005000575e3 */ /* 0x000e640008000800 */
[----:B-1----:R-:W-:Y:S01]  /*31c0*/  MOV R3, UR5 ;  /* 0x0000000500037c02 */ /* 0x002fe20008000f00 */
[----:B------:R-:W-:Y:S05]  /*31d0*/  BRA.U !UP0, `(.L_x_62) ;  /* 0xfffffffd08e87547 */ /* 0x000fea000b83ffff */
.L_x_61:
[-C--:B------:R-:W-:Y:S02]  /*31e0*/  SHF.L.U32 R2, R2, R3.reuse, RZ ;  /* 0x0000000302027219 */ /* 0x080fe400000006ff */
[----:B------:R-:W-:Y:S01]  /*31f0*/  SHF.L.U32 R0, R0, R3, RZ ;  /* 0x0000000300007219 */ /* 0x000fe200000006ff */
[----:B------:R-:W-:Y:S02]  /*3200*/  IMAD.SHL.U32 R3, R3, 0x20, RZ ;  /* 0x0000002003037824 */ /* 0x000fe400078e00ff */
[----:B------:R1:W-:Y:S04]  /*3210*/  ATOMS.OR RZ, [UR4+0x14], R2 ;  /* 0x00001402ffff798c */ /* 0x0003e8000b000004 */
[----:B------:R1:W-:Y:S04]  /*3220*/  ATOMS.OR RZ, [UR4+0x18], R0 ;  /* 0x00001800ffff798c */ /* 0x0003e8000b000004 */
[----:B------:R1:W-:Y:S01]  /*3230*/  STS [UR37+0x1a0], R3 ;  /* 0x0001a003ff007988 */ /* 0x0003e20008000825 */
[----:B------:R-:W-:Y:S05]  /*3240*/  BRA `(.L_x_60) ;  /* 0x0000000000107947 */ /* 0x000fea0003800000 */
.L_x_59:
[----:B------:R-:W-:Y:S02]  /*3250*/  MOV R0, 0xffffffff ;  /* 0xffffffff00007802 */ /* 0x000fe40000000f00 */
[----:B------:R-:W-:-:S03]  /*3260*/  MOV R2, 0x3290 ;  /* 0x0000329000027802 */ /* 0x000fc60000000f00 */
[----:B------:R1:W-:Y:S04]  /*3270*/  STS [UR37+0x1a0], R0 ;  /* 0x0001a000ff007988 */ /* 0x0003e80008000825 */
[----:B-1-3-5:R-:W-:Y:S05]  /*3280*/  CALL.REL.NOINC `($__internal_1_$__cuda_sm10x_tcgen05_guardrail_trap_phase_invalid_during_alloc) ;  /* 0x0000004000687944 */ /* 0x02afea0003c00000 */
.L_x_60:
[----:B------:R-:W-:Y:S05]  /*3290*/  WARPSYNC.ALL ;  /* 0x0000000000007948 */ /* 0x000fea0003800000 */
[----:B------:R-:W2:Y:S01]  /*32a0*/  S2UR UR5, SR_CgaCtaId ;  /* 0x00000000000579c3 */ /* 0x000ea20000008800 */
[----:B------:R-:W-:Y:S01]  /*32b0*/  UMOV UR4, 0x400 ;  /* 0x0000040000047882 */ /* 0x000fe20000000000 */
[----:B------:R-:W-:-:S06]  /*32c0*/  NOP ;  /* 0x0000000000007918 */ /* 0x000fcc0000000000 */
[----:B------:R-:W-:Y:S06]  /*32d0*/  BAR.ARV 0x6, 0xa0 ;  /* 0x0182800000007b1d */ /* 0x000fec0000002000 */
[----:B------:R-:W4:Y:S01]  /*32e0*/  LDCU UR7, c[0x0][0x38c] ;  /* 0x00007180ff0777ac */ /* 0x000f220008000800 */
[----:B------:R-:W-:Y:S01]  /*32f0*/  IMAD.MOV.U32 R11, RZ, RZ, 0x1 ;  /* 0x00000001ff0b7424 */ /* 0x000fe200078e00ff */
[----:B------:R-:W-:Y:S01]  /*3300*/  CS2R R8, SRZ ;  /* 0x0000000000087805 */ /* 0x000fe2000001ff00 */
[----:B------:R-:W-:Y:S01]  /*3310*/  IMAD.MOV.U32 R10, RZ, RZ, RZ ;  /* 0x000000ffff0a7224 */ /* 0x000fe200078e00ff */
[----:B------:R-:W3:Y:S01]  /*3320*/  LDCU UR6, c[0x0][0x38c] ;  /* 0x00007180ff0677ac */ /* 0x000ee20008000800 */
[----:B------:R-:W-:Y:S01]  /*3330*/  UMOV UR14, URZ ;  /* 0x000000ff000e7c82 */ /* 0x000fe20008000000 */
[----:B------:R-:W-:Y:S01]  /*3340*/  UMOV UR13, URZ ;  /* 0x000000ff000d7c82 */ /* 0x000fe20008000000 */
[----:B--2---:R-:W-:Y:S01]  /*3350*/  ULEA UR5, UR5, UR4, 0x18 ;  /* 0x0000000405057291 */ /* 0x004fe2000f8ec0ff */
[----:B------:R-:W-:Y:S01]  /*3360*/  UMOV UR24, 0x0 ;  /* 0x0000000000187882 */ /* 0x000fe20000000000 */
[----:B------:R-:W-:-:S02]  /*3370*/  UMOV UR25, 0x41084a0 ;  /* 0x041084a000197882 */ /* 0x000fc40000000000 */
[----:B------:R-:W-:Y:S02]  /*3380*/  UIADD3 UR10, UPT, UPT, UR5, 0x1c400, URZ ;  /* 0x0001c400050a7890 */ /* 0x000fe4000fffe0ff */
[----:B------:R-:W-:Y:S02]  /*3390*/  UIADD3 UR15, UPT, UPT, UR5, 0x2400, URZ ;  /* 0x00002400050f7890 */ /* 0x000fe4000fffe0ff */
[----:B----4-:R-:W-:Y:S01]  /*33a0*/  UIADD3 UR7, UPT, UPT, UR7, 0x7f, URZ ;  /* 0x0000007f07077890 */ /* 0x010fe2000fffe0ff */
[----:B-1----:R-:W1:Y:S01]  /*33b0*/  LDS R0, [UR5+0x1a0] ;  /* 0x0001a005ff007984 */ /* 0x002e620008000800 */
[----:B------:R-:W-:Y:S02]  /*33c0*/  USHF.R.U32.HI UR10, URZ, 0x4, UR10 ;  /* 0x00000004ff0a7899 */ /* 0x000fe4000801160a */
[----:B------:R-:W-:Y:S02]  /*33d0*/  USHF.R.S32.HI UR4, URZ, 0x1f, UR7 ;  /* 0x0000001fff047899 */ /* 0x000fe40008011407 */
[----:B------:R-:W-:-:S02]  /*33e0*/  USHF.R.U32.HI UR15, URZ, 0x4, UR15 ;  /* 0x00000004ff0f7899 */ /* 0x000fc4000801160f */
[----:B------:R-:W-:Y:S02]  /*33f0*/  ULEA.HI UR4, UR4, UR7, URZ, 0x7 ;  /* 0x0000000704047291 */ /* 0x000fe4000f8f38ff */
[----:B------:R-:W-:Y:S02]  /*3400*/  ULOP3.LUT UR10, UR10, 0x3fff, URZ, 0xc0, !UPT ;  /* 0x00003fff0a0a7892 */ /* 0x000fe4000f8ec0ff */
[----:B------:R-:W-:Y:S01]  /*3410*/  USHF.R.S32.HI UR4, URZ, 0x7, UR4 ;  /* 0x00000007ff047899 */ /* 0x000fe20008011404 */
[----:B------:R-:W-:Y:S01]  /*3420*/  UMOV UR22, 0x0 ;  /* 0x0000000000167882 */ /* 0x000fe20000000000 */
[----:B------:R-:W-:Y:S02]  /*3430*/  UMOV UR23, 0x41084a0 ;  /* 0x041084a000177882 */ /* 0x000fe40000000000 */
[----:B------:R-:W-:Y:S02]  /*3440*/  UISETP.LT.AND UP0, UPT, UR4, 0x1, UPT ;  /* 0x000000010400788c */ /* 0x000fe4000bf01270 */
[----:B------:R-:W-:-:S02]  /*3450*/  ULOP3.LUT UR15, UR15, 0x3fff, URZ, 0xc0, !UPT ;  /* 0x00003fff0f0f7892 */ /* 0x000fc4000f8ec0ff */
[----:B------:R-:W-:Y:S02]  /*3460*/  USEL UR9, UR4, 0x1, !UP0 ;  /* 0x0000000104097887 */ /* 0x000fe4000c000000 */
[----:B------:R-:W-:Y:S02]  /*3470*/  ULOP3.LUT UR10, UR10, 0x10000, URZ, 0xfc, !UPT ;  /* 0x000100000a0a7892 */ /* 0x000fe4000f8efcff */
[----:B------:R-:W-:Y:S02]  /*3480*/  UIADD3 UR9, UPT, UPT, -UR9, URZ, URZ ;  /* 0x000000ff09097290 */ /* 0x000fe4000fffe1ff */
[----:B---3--:R-:W-:Y:S01]  /*3490*/  UISETP.GE.AND UP3, UPT, UR6, 0x1, UPT ;  /* 0x000000010600788c */ /* 0x008fe2000bf66270 */
[----:B------:R-:W-:Y:S01]  /*34a0*/  UMOV UR20, 0x0 ;  /* 0x0000000000147882 */ /* 0x000fe20000000000 */
[----:B------:R-:W-:Y:S01]  /*34b0*/  UMOV UR21, 0x41084a0 ;  /* 0x041084a000157882 */ /* 0x000fe20000000000 */
[----:B------:R-:W-:Y:S01]  /*34c0*/  UMOV UR18, 0x0 ;  /* 0x0000000000127882 */ /* 0x000fe20000000000 */
[----:B------:R-:W-:Y:S01]  /*34d0*/  UMOV UR19, 0x41084a0 ;  /* 0x041084a000137882 */ /* 0x000fe20000000000 */
[----:B-1----:R-:W-:-:S15]  /*34e0*/  R2UR UR16, R0 ;  /* 0x00000000001072ca */ /* 0x002fde00000e0000 */
.L_x_69:
[----:B------:R-:W-:Y:S02]  /*34f0*/  LEA R0, R10, UR5, 0x3 ;  /* 0x000000050a007c11 */ /* 0x000fe4000f8e18ff */
[----:B------:R-:W-:Y:S02]  /*3500*/  SHF.L.U32 R5, R9, 0x1f, RZ ;  /* 0x0000001f09057819 */ /* 0x000fe400000006ff */
[----:B------:R-:W-:Y:S01]  /*3510*/  PLOP3.LUT P0, PT, PT, PT, UP3, 0x80, 0x8 ;  /* 0x000000000008781c */ /* 0x000fe20003f0f038 */
[----:B------:R-:W-:Y:S01]  /*3520*/  VIADD R3, R0, 0x100 ;  /* 0x0000010000037836 */ /* 0x000fe20000000000 */
[----:B-1----:R-:W1:Y:S02]  /*3530*/  SYNCS.PHASECHK.TRANS64.TRYWAIT P1, [R0+URZ+0xf0], R5 ;  /* 0x0000f005000075a7 */ /* 0x002e6400080211ff */
[----:B-1-3--:R-:W-:Y:S09]  /*3540*/  @!P1 BRA `(.L_x_63) ;  /* 0x0000003800849947 */ /* 0x00aff20003800000 */
.L_x_138:
[----:B------:R-:W-:Y:S01]  /*3550*/  LEA R4, R10, UR5, 0x4 ;  /* 0x000000050a047c11 */ /* 0x000fe2000f8e20ff */
[----:B------:R-:W-:Y:S01]  /*3560*/  @UP3 ULEA UR6, UR13, UR5, 0x3 ;  /* 0x000000050d063291 */ /* 0x000fe2000f8e18ff */
[----:B------:R-:W-:Y:S01]  /*3570*/  PLOP3.LUT P2, PT, PT, PT, PT, 0x80, 0x8 ;  /* 0x000000000008781c */ /* 0x000fe20003f4f070 */
[----:B------:R-:W-:Y:S01]  /*3580*/  ULEA UR7, UR14, UR5, 0x3 ;  /* 0x000000050e077291 */ /* 0x000fe2000f8e18ff */
[----:B------:R-:W-:Y:S02]  /*3590*/  PRMT R3, RZ, 0x654, R3 ;  /* 0x00000654ff037816 */ /* 0x000fe40000000003 */
[----:B-1----:R-:W1:Y:S01]  /*35a0*/  LDS.128 R4, [R4+0x180] ;  /* 0x0001800004047984 */ /* 0x002e620000000c00 */
[----:B------:R-:W-:Y:S02]  /*35b0*/  @P0 SHF.L.U32 R2, R8, 0x1f, RZ ;  /* 0x0000001f08020819 */ /* 0x000fe400000006ff */
[----:B------:R-:W-:Y:S01]  /*35c0*/  SHF.L.U32 R0, R11, 0x1f, RZ ;  /* 0x0000001f0b007819 */ /* 0x000fe200000006ff */
[----:B------:R-:W-:Y:S01]  /*35d0*/  @!PT LDS RZ, [RZ] ;  /* 0x00000000fffff984 */ /* 0x000fe20000000800 */
[----:B------:R-:W-:Y:S01]  /*35e0*/  @!PT LDS RZ, [RZ] ;  /* 0x00000000fffff984 */ /* 0x000fe20000000800 */
[----:B------:R-:W-:Y:S01]  /*35f0*/  @!PT LDS RZ, [RZ] ;  /* 0x00000000fffff984 */ /* 0x000fe20000000800 */
[----:B------:R-:W-:Y:S01]  /*3600*/  @!PT LDS RZ, [RZ] ;  /* 0x00000000fffff984 */ /* 0x000fe20000000800 */
[----:B------:R2:W-:Y:S06]  /*3610*/  MEMBAR.ALL.CTA ;  /* 0x0000000000007992 */ /* 0x0005ec0000008000 */
[----:B--2---:R-:W2:Y:S02]  /*3620*/  FENCE.VIEW.ASYNC.S ;  /* 0x00000000000073c6 */ /* 0x004ea40000000000 */
[----:B--2---:R2:W-:Y:S01]  /*3630*/  SYNCS.ARRIVE.TRANS64.RED.A1T0 RZ, [R3+URZ], RZ ;  /* 0x000000ff03ff79a7 */ /* 0x0045e200081004ff */
[----:B------:R2:W3:Y:S01]  /*3640*/  @P0 SYNCS.PHASECHK.TRANS64.TRYWAIT P2, [UR6], R2 ;  /* 0x00000002ff0005a7 */ /* 0x0004e20008041106 */
[----:B------:R-:W-:Y:S01]  /*3650*/  ULEA.HI UR6, UR14, UR14, URZ, 0x1 ;  /* 0x0000000e0e067291 */ /* 0x000fe2000f8f08ff */
[----:B-1----:R-:W-:-:S03]  /*3660*/  LOP3.LUT P1, RZ, R6, 0x1, RZ, 0xc0, !PT ;  /* 0x0000000106ff7812 */ /* 0x002fc6000782c0ff */
[----:B------:R-:W-:Y:S02]  /*3670*/  USHF.L.U32 UR8, UR6, 0x5, URZ ;  /* 0x0000000506087899 */ /* 0x000fe400080006ff */
[----:B------:R-:W-:Y:S02]  /*3680*/  ULOP3.LUT UR6, UR6, 0xffe, URZ, 0xc0, !UPT ;  /* 0x00000ffe06067892 */ /* 0x000fe4000f8ec0ff */
[----:B------:R-:W-:Y:S02]  /*3690*/  ULOP3.LUT UR8, UR8, 0xffffffc0, URZ, 0xc0, !UPT ;  /* 0xffffffc008087892 */ /* 0x000fe4000f8ec0ff */
[----:B------:R-:W-:Y:S02]  /*36a0*/  UIADD3 UR6, UPT, UPT, -UR6, UR14, URZ ;  /* 0x0000000e06067290 */ /* 0x000fe4000fffe1ff */
[----:B------:R-:W-:Y:S01]  /*36b0*/  UIADD3 UR8, UPT, UPT, UR16, UR8, URZ ;  /* 0x0000000810087290 */ /* 0x000fe2000fffe0ff */
[----:B------:R-:W1:Y:S03]  /*36c0*/  SYNCS.PHASECHK.TRANS64.TRYWAIT P0, [UR7+0x130], R0 ;  /* 0x00013000ff0075a7 */ /* 0x000e660008001107 */
[----:B------:R-:W-:Y:S01]  /*36d0*/  ULEA UR8, UR6, UR8, 0x14 ;  /* 0x0000000806087291 */ /* 0x000fe2000f8ea0ff */
[----:B-123--:R-:W-:Y:S11]  /*36e0*/  @!P0 BRA `(.L_x_64) ;  /* 0x0000003800308947 */ /* 0x00eff60003800000 */
.L_x_140:
[----:B------:R-:W-:Y:S01]  /*36f0*/  IADD3 R10, PT, PT, R10, 0x1, RZ ;  /* 0x000000010a0a7810 */ /* 0x000fe20007ffe0ff */
[----:B------:R-:W-:Y:S06]  /*3700*/  BRA.U !UP3, `(.L_x_65) ;  /* 0x000000010bc07547 */ /* 0x000fec000b800000 */
[----:B------:R-:W-:Y:S01]  /*3710*/  UPLOP3.LUT UP4, UPT, UPT, UPT, UPT, 0x40, 0x4 ;  /* 0x000000000004789c */ /* 0x000fe20003f8e870 */
[----:B------:R-:W-:Y:S01]  /*3720*/  UMOV UR12, UR9 ;  /* 0x00000009000c7c82 */ /* 0x000fe20008000000 */
[----:B------:R-:W-:Y:S01]  /*3730*/  UMOV UR11, UR4 ;  /* 0x00000004000b7c82 */ /* 0x000fe20008000000 */
[----:B------:R-:W-:-:S08]  /*3740*/  UMOV UR17, UR13 ;  /* 0x0000000d00117c82 */ /* 0x000fd00008000000 */
.L_x_68:
[----:B------:R-:W-:Y:S02]  /*3750*/  UIADD3 UR12, UPT, UPT, UR12, 0x1, URZ ;  /* 0x000000010c0c7890 */ /* 0x000fe4000fffe0ff */
[----:B--2---:R-:W-:Y:S02]  /*3760*/  ULEA UR6, UR17, UR5, 0x3 ;  /* 0x0000000511067291 */ /* 0x004fe4000f8e18ff */
[----:B------:R-:W-:Y:S01]  /*3770*/  UISETP.NE.AND UP0, UPT, UR12, URZ, UPT ;  /* 0x000000ff0c00728c */ /* 0x000fe2000bf05270 */
[----:B---3--:R-:W-:Y:S10]  /*3780*/  @P2 BRA `(.L_x_66) ;  /* 0x00000000000c2947 */ /* 0x008ff40003800000 */
[----:B-1----:R-:W-:Y:S04]  /*3790*/  SHF.L.U32 R3, R8, 0x1f, RZ ;  /* 0x0000001f08037819 */ /* 0x002fe800000006ff */
[----:B------:R-:W1:Y:S02]  /*37a0*/  SYNCS.PHASECHK.TRANS64.TRYWAIT P0, [UR6], R3 ;  /* 0x00000003ff0075a7 */ /* 0x000e640008001106 */
[----:B-1----:R-:W-:Y:S05]  /*37b0*/  @!P0 BRA `(.L_x_67) ;  /* 0x0000003800148947 */ /* 0x002fea0003800000 */
.L_x_66:
[----:B------:R-:W-:Y:S01]  /*37c0*/  UISETP.NE.AND UP1, UPT, UR11, 0x1, UPT ;  /* 0x000000010b00788c */ /* 0x000fe2000bf25270 */
[----:B------:R-:W-:Y:S01]  /*37d0*/  PLOP3.LUT P2, PT, PT, PT, PT, 0x80, 0x8 ;  /* 0x000000000008781c */ /* 0x000fe20003f4f070 */
[----:B------:R-:W-:Y:S02]  /*37e0*/  UIADD3 UR13, UPT, UPT, UR17, 0x1, URZ ;  /* 0x00000001110d7890 */ /* 0x000fe4000fffe0ff */
[----:B------:R-:W-:Y:S02]  /*37f0*/  ULEA UR28, UR17, UR15, 0x9 ;  /* 0x0000000f111c7291 */ /* 0x000fe4000f8e48ff */
[----:B------:R-:W-:Y:S01]  /*3800*/  UISETP.NE.AND UP2, UPT, UR13, 0xd, UPT ;  /* 0x0000000d0d00788c */ /* 0x000fe2000bf45270 */
[----:B------:R-:W-:Y:S01]  /*3810*/  PLOP3.LUT P0, PT, PT, PT, UP1, 0x80, 0x8 ;  /* 0x000000000008781c */ /* 0x000fe20003f0f018 */
[----:B------:R-:W-:Y:S02]  /*3820*/  UIADD3 UR40, UPT, UPT, UR28, 0x80, URZ ;  /* 0x000000801c287890 */ /* 0x000fe4000fffe0ff */
[----:B------:R-:W-:Y:S02]  /*3830*/  USEL UR27, URZ, 0x1, UP2 ;  /* 0x00000001ff1b7887 */ /* 0x000fe40009000000 */
[----:B------:R-:W-:Y:S02]  /*3840*/  USEL UR13, UR13, URZ, UP2 ;  /* 0x000000ff0d0d7287 */ /* 0x000fe40009000000 */
[----:B------:R-:W-:Y:S02]  /*3850*/  UIADD3 UR36, UPT, UPT, UR28, 0x100, URZ ;  /* 0x000001001c247890 */ /* 0x000fe4000fffe0ff */
[----:B------:R-:W-:Y:S01]  /*3860*/  @UP1 ULEA UR26, UR13, UR5, 0x3 ;  /* 0x000000050d1a1291 */ /* 0x000fe2000f8e18ff */
[----:B------:R-:W-:Y:S01]  /*3870*/  LOP3.LUT R8, R8, UR27, RZ, 0x3c, !PT ;  /* 0x0000001b08087c12 */ /* 0x000fe2000f8e3cff */
[----:B------:R-:W-:Y:S02]  /*3880*/  UIADD3 UR32, UPT, UPT, UR28, 0x180, URZ ;  /* 0x000001801c207890 */ /* 0x000fe4000fffe0ff */
[----:B------:R-:W-:Y:S01]  /*3890*/  UIADD3 UR6, UPT, UPT, UR6, 0x68, URZ ;  /* 0x0000006806067890 */ /* 0x000fe2000fffe0ff */
[----:B-1----:R-:W-:Y:S01]  /*38a0*/  @P0 SHF.L.U32 R0, R8, 0x1f, RZ ;  /* 0x0000001f08000819 */ /* 0x002fe200000006ff */
[----:B------:R-:W-:Y:S01]  /*38b0*/  UIADD3 UR11, UPT, UPT, UR11, -0x1, URZ ;  /* 0xffffffff0b0b7890 */ /* 0x000fe2000fffe0ff */
[----:B------:R-:W-:Y:S02]  /*38c0*/  UMOV UR29, 0x80004020 ;  /* 0x80004020001d7882 */ /* 0x000fe40000000000 */
[----:B------:R2:W3:Y:S01]  /*38d0*/  @P0 SYNCS.PHASECHK.TRANS64.TRYWAIT P2, [UR26], R0 ;  /* 0x00000000ff0005a7 */ /* 0x0004e2000804111a */
[----:B------:R-:W-:Y:S01]  /*38e0*/  ULEA UR26, UR17, UR10, 0x9 ;  /* 0x0000000a111a7291 */ /* 0x000fe2000f8e48ff */
[----:B------:R-:W-:Y:S01]  /*38f0*/  UMOV UR27, 0x40004040 ;  /* 0x40004040001b7882 */ /* 0x000fe20000000000 */
[----:B------:R-:W-:Y:S02]  /*3900*/  UMOV UR41, 0x80004020 ;  /* 0x8000402000297882 */ /* 0x000fe40000000000 */
[----:B------:R-:W-:Y:S02]  /*3910*/  UIADD3 UR38, UPT, UPT, UR26, 0x2, URZ ;  /* 0x000000021a267890 */ /* 0x000fe4000fffe0ff */
[----:B------:R-:W-:Y:S02]  /*3920*/  UIADD3 UR34, UPT, UPT, UR26, 0x4, URZ ;  /* 0x000000041a227890 */ /* 0x000fe4000fffe0ff */
[----:B------:R-:W-:Y:S01]  /*3930*/  UIADD3 UR30, UPT, UPT, UR26, 0x6, URZ ;  /* 0x000000061a1e7890 */ /* 0x000fe2000fffe0ff */
[----:B------:R2:W-:Y:S01]  /*3940*/  UTCIMMA gdesc[UR28], gdesc[UR26], tmem[UR8], tmem[UR24], idesc[UR25], UP4 ;  /* 0x00ff181a1c0075ea */ /* 0x0005e2000a000108 */
[----:B------:R-:W-:Y:S01]  /*3950*/  UPLOP3.LUT UP4, UPT, UPT, UPT, UPT, 0x80, 0x8 ;  /* 0x000000000008789c */ /* 0x000fe20003f8f070 */
[----:B------:R-:W-:Y:S01]  /*3960*/  UMOV UR39, 0x40004040 ;  /* 0x4000404000277882 */ /* 0x000fe20000000000 */
[----:B------:R-:W-:Y:S01]  /*3970*/  UMOV UR37, 0x80004020 ;  /* 0x8000402000257882 */ /* 0x000fe20000000000 */
[----:B------:R2:W-:Y:S01]  /*3980*/  UTCIMMA gdesc[UR40], gdesc[UR38], tmem[UR8], tmem[UR22], idesc[UR23], UPT ;  /* 0x00ff1626280075ea */ /* 0x0005e2000b800108 */
[----:B------:R-:W-:Y:S01]  /*3990*/  UMOV UR35, 0x40004040 ;  /* 0x4000404000237882 */ /* 0x000fe20000000000 */
[----:B------:R-:W-:Y:S01]  /*39a0*/  UMOV UR33, 0x80004020 ;  /* 0x8000402000217882 */ /* 0x000fe20000000000 */
[----:B------:R-:W-:Y:S01]  /*39b0*/  UMOV UR31, 0x40004040 ;  /* 0x40004040001f7882 */ /* 0x000fe20000000000 */
[----:B------:R2:W-:Y:S01]  /*39c0*/  UTCIMMA gdesc[UR36], gdesc[UR34], tmem[UR8], tmem[UR20], idesc[UR21], UPT ;  /* 0x00ff1422240075ea */ /* 0x0005e2000b800108 */
[----:B------:R2:W-:Y:S01]  /*39d0*/  UTCIMMA gdesc[UR32], gdesc[UR30], tmem[UR8], tmem[UR18], idesc[UR19], UPT ;  /* 0x00ff121e200075ea */ /* 0x0005e2000b800108 */
[----:B------:R2:W-:Y:S01]  /*39e0*/  UTCBAR [UR6], URZ ;  /* 0x000000ff060073e9 */ /* 0x0005e200080000ff */
[----:B------:R-:W-:Y:S01]  /*39f0*/  UMOV UR17, UR13 ;  /* 0x0000000d00117c82 */ /* 0x000fe20008000000 */
[----:B------:R-:W-:Y:S05]  /*3a00*/  BRA.U UP0, `(.L_x_68) ;  /* 0xfffffffd00507547 */ /* 0x000fea000b83ffff */
.L_x_65:
[----:B------:R-:W-:Y:S01]  /*3a10*/  UIADD3 UR14, UPT, UPT, UR14, 0x1, URZ ;  /* 0x000000010e0e7890 */ /* 0x000fe2000fffe0ff */
[C---:B------:R-:W-:Y:S01]  /*3a20*/  ISETP.NE.AND P0, PT, R10.reuse, 0x2, PT ;  /* 0x000000020a00780c */ /* 0x040fe20003f05270 */
[----:B------:R-:W-:Y:S02]  /*3a30*/  UIADD3 UR7, UPT, UPT, UR7, 0x110, URZ ;  /* 0x0000011007077890 */ /* 0x000fe4000fffe0ff */
[----:B------:R-:W-:Y:S01]  /*3a40*/  UISETP.NE.AND UP0, UPT, UR14, 0x4, UPT ;  /* 0x000000040e00788c */ /* 0x000fe2000bf05270 */
[----:B-12---:R-:W-:Y:S02]  /*3a50*/  SEL R0, RZ, 0x1, P0 ;  /* 0x00000001ff007807 */ /* 0x006fe40000000000 */
[----:B------:R-:W-:Y:S01]  /*3a60*/  SEL R10, R10, RZ, P0 ;  /* 0x000000ff0a0a7207 */ /* 0x000fe20000000000 */
[----:B------:R-:W-:Y:S01]  /*3a70*/  USEL UR6, URZ, 0x1, UP0 ;  /* 0x00000001ff067887 */ /* 0x000fe20008000000 */
[----:B------:R-:W-:Y:S01]  /*3a80*/  LOP3.LUT R9, R9, R0, RZ, 0x3c, !PT ;  /* 0x0000000009097212 */ /* 0x000fe200078e3cff */
[----:B------:R-:W-:Y:S01]  /*3a90*/  USEL UR14, UR14, URZ, UP0 ;  /* 0x000000ff0e0e7287 */ /* 0x000fe20008000000 */
[----:B------:R1:W-:Y:S03]  /*3aa0*/  UTCBAR [UR7], URZ ;  /* 0x000000ff070073e9 */ /* 0x0003e600080000ff */
[----:B------:R-:W-:Y:S01]  /*3ab0*/  LOP3.LUT R11, R11, UR6, RZ, 0x3c, !PT ;  /* 0x000000060b0b7c12 */ /* 0x000fe2000f8e3cff */
[----:B------:R-:W-:Y:S07]  /*3ac0*/  @P1 BRA `(.L_x_69) ;  /* 0xfffffff800881947 */ /* 0x000fee000383ffff */
[----:B------:R-:W2:Y:S01]  /*3ad0*/  S2UR UR4, SR_CgaCtaId ;  /* 0x00000000000479c3 */ /* 0x000ea20000008800 */
[----:B------:R-:W-:Y:S01]  /*3ae0*/  ELECT P0, URZ, PT ;  /* 0x0000000000ff782f */ /* 0x000fe20003800000 */
[----:B------:R-:W-:Y:S01]  /*3af0*/  IMAD.MOV.U32 R0, RZ, RZ, 0x1 ;  /* 0x00000001ff007424 */ /* 0x000fe200078e00ff */
[----:B------:R-:W-:Y:S01]  /*3b00*/  UIADD3 UR5, UPT, UPT, UR5, 0x130, URZ ;  /* 0x0000013005057890 */ /* 0x000fe2000fffe0ff */
[----:B------:R-:W-:Y:S01]  /*3b10*/  SHF.L.U32 R3, R11, 0x1f, RZ ;  /* 0x0000001f0b037819 */ /* 0x000fe200000006ff */
[----:B------:R-:W-:-:S03]  /*3b20*/  UMOV UR6, 0x40 ;  /* 0x0000004000067882 */ /* 0x000fc60000000000 */
[----:B------:R-:W-:Y:S01]  /*3b30*/  UVIRTCOUNT.DEALLOC.SMPOOL 0x80 ;  /* 0x000000800000784c */ /* 0x000fe20000000000 */
[----:B--2---:R-:W-:Y:S02]  /*3b40*/  ULEA UR4, UR4, UR6, 0x18 ;  /* 0x0000000604047291 */ /* 0x004fe4000f8ec0ff */
[----:B------:R-:W-:-:S07]  /*3b50*/  ULEA UR6, UR14, UR5, 0x3 ;  /* 0x000000050e067291 */ /* 0x000fce000f8e18ff */
[----:B------:R2:W-:Y:S02]  /*3b60*/  @P0 STS.U8 [UR4+0x1c], R0 ;  /* 0x00001c00ff000988 */ /* 0x0005e40008000004 */
[----:B------:R-:W4:Y:S02]  /*3b70*/  SYNCS.PHASECHK.TRANS64.TRYWAIT P0, [UR6], R3 ;  /* 0x00000003ff0075a7 */ /* 0x000f240008001106 */
[----:B--2-4-:R-:W-:Y:S05]  /*3b80*/  @!P0 BRA `(.L_x_70) ;  /* 0x0000003400388947 */ /* 0x014fea0003800000 */
.L_x_143:
[----:B-1----:R-:W-:-:S04]  /*3b90*/  UIADD3 UR7, UPT, UPT, UR14, 0x1, URZ ;  /* 0x000000010e077890 */ /* 0x002fc8000fffe0ff */
[----:B------:R-:W-:-:S04]  /*3ba0*/  UISETP.NE.AND UP0, UPT, UR7, 0x4, UPT ;  /* 0x000000040700788c */ /* 0x000fc8000bf05270 */
[----:B------:R-:W-:Y:S02]  /*3bb0*/  USEL UR8, URZ, 0x1, UP0 ;  /* 0x00000001ff087887 */ /* 0x000fe40008000000 */
[----:B------:R-:W-:-:S04]  /*3bc0*/  USEL UR7, UR7, URZ, UP0 ;  /* 0x000000ff07077287 */ /* 0x000fc80008000000 */
[----:B------:R-:W-:Y:S01]  /*3bd0*/  ULEA UR6, UR7, UR5, 0x3 ;  /* 0x0000000507067291 */ /* 0x000fe2000f8e18ff */
[----:B------:R-:W-:-:S04]  /*3be0*/  LOP3.LUT R2, R11, UR8, RZ, 0x3c, !PT ;  /* 0x000000080b027c12 */ /* 0x000fc8000f8e3cff */
[----:B--2---:R-:W-:-:S04]  /*3bf0*/  SHF.L.U32 R3, R2, 0x1f, RZ ;  /* 0x0000001f02037819 */ /* 0x004fc800000006ff */
[----:B------:R-:W1:Y:S02]  /*3c00*/  SYNCS.PHASECHK.TRANS64.TRYWAIT P0, [UR6], R3 ;  /* 0x00000003ff0075a7 */ /* 0x000e640008001106 */
[----:B-1----:R-:W-:Y:S05]  /*3c10*/  @!P0 BRA `(.L_x_71) ;  /* 0x00000034002c8947 */ /* 0x002fea0003800000 */
.L_x_145:
        /* <DEDUP_REMOVED lines=9> */
.L_x_147:
[----:B------:R-:W-:-:S04]  /*3cb0*/  UIADD3 UR7, UPT, UPT, UR7, 0x1, URZ ;  /* 0x0000000107077890 */ /* 0x000fc8000fffe0ff */
[----:B------:R-:W-:-:S04]  /*3cc0*/  UISETP.NE.AND UP0, UPT, UR7, 0x4, UPT ;  /* 0x000000040700788c */ /* 0x000fc8000bf05270 */
[----:B------:R-:W-:Y:S02]  /*3cd0*/  USEL UR6, URZ, 0x1, UP0 ;  /* 0x00000001ff067887 */ /* 0x000fe40008000000 */
[----:B------:R-:W-:-:S04]  /*3ce0*/  USEL UR7, UR7, URZ, UP0 ;  /* 0x000000ff07077287 */ /* 0x000fc80008000000 */
[----:B------:R-:W-:Y:S01]  /*3cf0*/  ULEA UR7, UR7, UR5, 0x3 ;  /* 0x0000000507077291 */ /* 0x000fe2000f8e18ff */
[----:B-1----:R-:W-:-:S04]  /*3d00*/  LOP3.LUT R3, R2, UR6, RZ, 0x3c, !PT ;  /* 0x0000000602037c12 */ /* 0x002fc8000f8e3cff */
[----:B------:R-:W-:-:S04]  /*3d10*/  SHF.L.U32 R3, R3, 0x1f, RZ ;  /* 0x0000001f03037819 */ /* 0x000fc800000006ff */
[----:B------:R-:W1:Y:S02]  /*3d20*/  SYNCS.PHASECHK.TRANS64.TRYWAIT P0, [UR7], R3 ;  /* 0x00000003ff0075a7 */ /* 0x000e640008001107 */
[----:B-1----:R-:W-:Y:S05]  /*3d30*/  @!P0 BRA `(.L_x_73) ;  /* 0x0000003400148947 */ /* 0x002fea0003800000 */
.L_x_149:
[----:B------:R-:W-:Y:S01]  /*3d40*/  NOP ;  /* 0x0000000000007918 */ /* 0x000fe20000000000 */
[----:B-1----:R-:W1:Y:S01]  /*3d50*/  LDS R0, [UR4+0x14] ;  /* 0x00001404ff007984 */ /* 0x002e620008000800 */
[----:B------:R-:W-:Y:S01]  /*3d60*/  ULOP3.LUT UR6, UR16, 0xffff, URZ, 0xc0, !UPT ;  /* 0x0000ffff10067892 */ /* 0x000fe2000f8ec0ff */
[----:B------:R-:W-:Y:S01]  /*3d70*/  UMOV UR8, 0xffff ;  /* 0x0000ffff00087882 */ /* 0x000fe20000000000 */
[----:B------:R-:W-:Y:S02]  /*3d80*/  UMOV UR5, 0x1 ;  /* 0x0000000100057882 */ /* 0x000fe40000000000 */
[----:B------:R-:W-:-:S04]  /*3d90*/  USHF.R.U32.HI UR6, URZ, 0x5, UR6 ;  /* 0x00000005ff067899 */ /* 0x000fc80008011606 */
[----:B------:R-:W-:Y:S02]  /*3da0*/  USHF.L.U32 UR8, UR8, UR6, URZ ;  /* 0x0000000608087299 */ /* 0x000fe400080006ff */
[----:B------:R-:W-:-:S04]  /*3db0*/  USHF.L.U32 UR5, UR5, UR6, URZ ;  /* 0x0000000605057299 */ /* 0x000fc800080006ff */
[----:B-1----:R-:W-:-:S04]  /*3dc0*/  LOP3.LUT R0, R0, UR8, RZ, 0xc0, !PT ;  /* 0x0000000800007c12 */ /* 0x002fc8000f8ec0ff */
[----:B------:R-:W-:-:S13]  /*3dd0*/  ISETP.NE.AND P0, PT, R0, UR8, PT ;  /* 0x0000000800007c0c */ /* 0x000fda000bf05270 */
[----:B------:R-:W-:Y:S05]  /*3de0*/  @P0 BRA `(.L_x_74) ;  /* 0x0000000000580947 */ /* 0x000fea0003800000 */
[----:B------:R-:W1:Y:S02]  /*3df0*/  LDS R0, [UR4+0x18] ;  /* 0x00001804ff007984 */ /* 0x000e640008000800 */
[----:B-1----:R-:W-:-:S04]  /*3e00*/  LOP3.LUT R0, R0, UR5, RZ, 0xc0, !PT ;  /* 0x0000000500007c12 */ /* 0x002fc8000f8ec0ff */
[----:B------:R-:W-:-:S13]  /*3e10*/  ISETP.NE.AND P0, PT, R0, UR5, PT ;  /* 0x0000000500007c0c */ /* 0x000fda000bf05270 */
[----:B------:R-:W-:Y:S05]  /*3e20*/  @P0 BRA `(.L_x_75) ;  /* 0x00000000003c0947 */ /* 0x000fea0003800000 */
[----:B------:R-:W1:Y:S01]  /*3e30*/  S2R R2, SR_LANEID ;  /* 0x0000000000027919 */ /* 0x000e620000000000 */
[----:B------:R-:W-:Y:S01]  /*3e40*/  ULOP3.LUT UR8, URZ, UR8, URZ, 0x33, !UPT ;  /* 0x00000008ff087292 */ /* 0x000fe2000f8e33ff */
[----:B------:R-:W-:Y:S01]  /*3e50*/  LOP3.LUT R4, RZ, UR5, RZ, 0x33, !PT ;  /* 0x00000005ff047c12 */ /* 0x000fe2000f8e33ff */
[----:B------:R-:W-:Y:S02]  /*3e60*/  VOTEU.ANY UR7, UPT, PT ;  /* 0x0000000000077886 */ /* 0x000fe400038e0100 */
[----:B------:R-:W-:Y:S01]  /*3e70*/  UFLO.U32 UR7, UR7 ;  /* 0x00000007000772bd */ /* 0x000fe200080e0000 */
[----:B------:R-:W2:Y:S01]  /*3e80*/  REDUX UR5, R4 ;  /* 0x00000000040573c4 */ /* 0x000ea20000000000 */
[----:B------:R-:W-:-:S06]  /*3e90*/  IMAD.U32 R0, RZ, RZ, UR8 ;  /* 0x00000008ff007e24 */ /* 0x000fcc000f8e00ff */
[----:B------:R4:W-:Y:S01]  /*3ea0*/  UTCATOMSWS.AND URZ, UR8 ;  /* 0x0000000800ff79e3 */ /* 0x0009e20008000000 */
[----:B------:R-:W3:Y:S01]  /*3eb0*/  REDUX UR6, R0 ;  /* 0x00000000000673c4 */ /* 0x000ee20000000000 */
[----:B-1----:R-:W-:Y:S01]  /*3ec0*/  ISETP.EQ.U32.AND P0, PT, R2, UR7, PT ;  /* 0x0000000702007c0c */ /* 0x002fe2000bf02070 */
[----:B--2---:R-:W-:Y:S01]  /*3ed0*/  IMAD.U32 R2, RZ, RZ, UR5 ;  /* 0x00000005ff027e24 */ /* 0x004fe2000f8e00ff */
[----:B---3--:R-:W-:-:S11]  /*3ee0*/  MOV R3, UR6 ;  /* 0x0000000600037c02 */ /* 0x008fd60008000f00 */
[----:B------:R4:W-:Y:S04]  /*3ef0*/  @P0 ATOMS.AND RZ, [UR4+0x14], R3 ;  /* 0x00001403ffff098c */ /* 0x0009e8000a800004 */
[----:B------:R4:W-:Y:S01]  /*3f00*/  @P0 ATOMS.AND RZ, [UR4+0x18], R2 ;  /* 0x00001802ffff098c */ /* 0x0009e2000a800004 */
[----:B------:R-:W-:Y:S05]  /*3f10*/  BRA `(.L_x_76) ;  /* 0x0000000000147947 */ /* 0x000fea0003800000 */
.L_x_75:
[----:B------:R-:W-:Y:S02]  /*3f20*/  MOV R2, 0x3f40 ;  /* 0x00003f4000027802 */ /* 0x000fe40000000f00 */
[----:B---3-5:R-:W-:Y:S05]  /*3f30*/  CALL.REL.NOINC `($__internal_0_$__cuda_sm10x_tcgen05_guardrail_trap_col_being_dealloced_not_returned_by_alloc) ;  /* 0x0000003400307944 */ /* 0x028fea0003c00000 */
[----:B------:R-:W-:Y:S05]  /*3f40*/  BRA `(.L_x_76) ;  /* 0x0000000000087947 */ /* 0x000fea0003800000 */
.L_x_74:
[----:B------:R-:W-:Y:S02]  /*3f50*/  MOV R2, 0x3f70 ;  /* 0x00003f7000027802 */ /* 0x000fe40000000f00 */
[----:B---3-5:R-:W-:Y:S05]  /*3f60*/  CALL.REL.NOINC `($__internal_2_$__cuda_sm10x_tcgen05_guardrail_trap_unallocated_columns_being_dealloced) ;  /* 0x00000034003c7944 */ /* 0x028fea0003c00000 */
.L_x_76:
[----:B------:R-:W-:Y:S01]  /*3f70*/  NOP ;  /* 0x0000000000007918 */ /* 0x000fe20000000000 */
[----:B----4-:R-:W-:Y:S05]  /*3f80*/  EXIT ;  /* 0x000000000000794d */ /* 0x010fea0003800000 */
.L_x_58:
[----:B------:R-:W-:-:S09]  /*3f90*/  UISETP.NE.OR UP2, UPT, UR8, 0x3, !UP2 ;  /* 0x000000030800788c */ /* 0x000fd2000d745670 */
[----:B------:R-:W-:Y:S05]  /*3fa0*/  BRA.U UP2, `(.L_x_77) ;  /* 0x0000000902c87547 */ /* 0x000fea000b800000 */
[----:B------:R-:W1:Y:S01]  /*3fb0*/  LDCU.64 UR6, c[0x0][0x888] ;  /* 0x00011100ff0677ac */ /* 0x000e620008000a00 */
[----:B------:R-:W2:Y:S01]  /*3fc0*/  LDC R0, c[0x0][0xb30] ;  /* 0x0002cc00ff007b82 */ /* 0x000ea20000000800 */
[----:B------:R-:W-:Y:S01]  /*3fd0*/  IMAD.MOV.U32 R30, RZ, RZ, 0x1 ;  /* 0x00000001ff1e7424 */ /* 0x000fe200078e00ff */
[----:B------:R-:W-:Y:S01]  /*3fe0*/  CS2R R28, SRZ ;  /* 0x00000000001c7805 */ /* 0x000fe2000001ff00 */
[----:B------:R-:W4:Y:S01]  /*3ff0*/  LDCU.64 UR4, c[0x0][0x890] ;  /* 0x00011200ff0477ac */ /* 0x000f220008000a00 */
[----:B------:R-:W-:Y:S01]  /*4000*/  IMAD.MOV.U32 R25, RZ, RZ, 0x1000 ;  /* 0x00001000ff197424 */ /* 0x000fe200078e00ff */
[----:B------:R-:W-:-:S03]  /*4010*/  UMOV UR8, 0x400 ;  /* 0x0000040000087882 */ /* 0x000fc60000000000 */
[----:B------:R-:W3:Y:S01]  /*4020*/  LDC R19, c[0x0][0x370] ;  /* 0x0000dc00ff137b82 */ /* 0x000ee20000000800 */
[----:B------:R-:W-:-:S07]  /*4030*/  UPLOP3.LUT UP1, UPT, UPT, UPT, UPT, 0x40, 0x4 ;  /* 0x000000000004789c */ /* 0x000fce0003f2e870 */
[----:B------:R-:W3:Y:S01]  /*4040*/  LDC R2, c[0x0][0xb0c] ;  /* 0x0002c300ff027b82 */ /* 0x000ee20000000800 */
[----:B-1----:R-:W-:Y:S02]  /*4050*/  UISETP.NE.U32.AND UP2, UPT, UR6, URZ, UPT ;  /* 0x000000ff0600728c */ /* 0x002fe4000bf45070 */
[----:B------:R-:W-:Y:S02]  /*4060*/  ULEA UR6, UR37, UR8, 0x18 ;  /* 0x0000000825067291 */ /* 0x000fe4000f8ec0ff */
[----:B------:R-:W-:Y:S02]  /*4070*/  UISETP.NE.AND.EX UP2, UPT, UR7, URZ, UPT, UP2 ;  /* 0x000000ff0700728c */ /* 0x000fe4000bf45320 */
[----:B------:R-:W-:Y:S01]  /*4080*/  UIADD3 UR7, UPT, UPT, UR6, 0xd0, URZ ;  /* 0x000000d006077890 */ /* 0x000fe2000fffe0ff */
[----:B------:R-:W1:Y:S01]  /*4090*/  LDC R18, c[0x0][0xb20] ;  /* 0x0002c800ff127b82 */ /* 0x000e620000000800 */
[----:B----4-:R-:W-:Y:S01]  /*40a0*/  UISETP.NE.U32.AND UP3, UPT, UR4, URZ, UPT ;  /* 0x000000ff0400728c */ /* 0x010fe2000bf65070 */
[----:B--2---:R-:W-:Y:S01]  /*40b0*/  ISETP.NE.AND P1, PT, R0, 0x1, PT ;  /* 0x000000010000780c */ /* 0x004fe20003f25270 */
[----:B------:R-:W-:-:S02]  /*40c0*/  UPRMT UR37, UR37, 0x654, UR7 ;  /* 0x0000065425257896 */ /* 0x000fc40008000007 */
[----:B------:R-:W-:-:S03]  /*40d0*/  UISETP.NE.AND.EX UP3, UPT, UR5, URZ, UPT, UP3 ;  /* 0x000000ff0500728c */ /* 0x000fc6000bf65330 */
[----:B------:R-:W2:Y:S08]  /*40e0*/  LDC.64 R32, c[0x0][0x348] ;  /* 0x0000d200ff207b82 */ /* 0x000eb00000000a00 */
[----:B------:R-:W4:Y:S08]  /*40f0*/  LDC.64 R16, c[0x0][0xb10] ;  /* 0x0002c400ff107b82 */ /* 0x000f300000000a00 */
[----:B------:R-:W1:Y:S08]  /*4100*/  LDC.64 R6, c[0x0][0xb18] ;  /* 0x0002c600ff067b82 */ /* 0x000e700000000a00 */
[----:B------:R-:W1:Y:S08]  /*4110*/  LDC.64 R4, c[0x0][0xb28] ;  /* 0x0002ca00ff047b82 */ /* 0x000e700000000a00 */
[----:B---3--:R-:W1:Y:S02]  /*4120*/  LDC R24, c[0x0][0x374] ;  /* 0x0000dd00ff187b82 */ /* 0x008e640000000800 */
.L_x_85:
[C---:B------:R-:W-:Y:S02]  /*4130*/  LEA R0, R29.reuse, UR6, 0x3 ;  /* 0x000000061d007c11 */ /* 0x040fe4000f8e18ff */
[----:B------:R-:W-:Y:S02]  /*4140*/  SHF.L.U32 R3, R28, 0x1f, RZ ;  /* 0x0000001f1c037819 */ /* 0x000fe400000006ff */
[----:B------:R-:W-:Y:S02]  /*4150*/  LEA R20, R29, UR6, 0x4 ;  /* 0x000000061d147c11 */ /* 0x000fe4000f8e20ff */
[----:B---3--:R-:W3:Y:S02]  /*4160*/  SYNCS.PHASECHK.TRANS64.TRYWAIT P0, [R0+URZ+0xf0], R3 ;  /* 0x0000f003000075a7 */ /* 0x008ee400080011ff */
[----:B---3--:R-:W-:Y:S05]  /*4170*/  @!P0 BRA `(.L_x_78) ;  /* 0x00000030001c8947 */ /* 0x008fea0003800000 */
.L_x_150:
[----:B------:R-:W-:Y:S01]  /*4180*/  ISETP.GE.AND P0, PT, R40, 0x1, PT ;  /* 0x000000012800780c */ /* 0x000fe20003f06270 */
[----:B------:R-:W1:Y:S01]  /*4190*/  LDS.128 R20, [R20+0x180] ;  /* 0x0001800014147984 */ /* 0x000e620000000c00 */
[----:B------:R-:W-:Y:S01]  /*41a0*/  ISETP.NE.U32.AND P4, PT, RZ, UR4, PT ;  /* 0x00000004ff007c0c */ /* 0x000fe2000bf85070 */
[----:B---3--:R-:W-:Y:S01]  /*41b0*/  VIADD R0, R0, 0x100 ;  /* 0x0000010000007836 */ /* 0x008fe20000000000 */
[----:B------:R-:W-:Y:S02]  /*41c0*/  SHF.L.U32 R26, R30, 0x1f, RZ ;  /* 0x0000001f1e1a7819 */ /* 0x000fe400000006ff */
[----:B------:R-:W-:Y:S02]  /*41d0*/  ISETP.NE.AND.EX P4, PT, RZ, UR5, PT, P4 ;  /* 0x00000005ff007c0c */ /* 0x000fe4000bf85340 */
[----:B------:R-:W-:Y:S01]  /*41e0*/  PRMT R0, RZ, 0x654, R0 ;  /* 0x00000654ff007816 */ /* 0x000fe20000000000 */
[----:B------:R-:W-:Y:S01]  /*41f0*/  @!PT LDS RZ, [RZ] ;  /* 0x00000000fffff984 */ /* 0x000fe20000000800 */
[----:B------:R-:W-:Y:S01]  /*4200*/  @!PT LDS RZ, [RZ] ;  /* 0x00000000fffff984 */ /* 0x000fe20000000800 */
[----:B------:R-:W-:Y:S01]  /*4210*/  @!PT LDS RZ, [RZ] ;  /* 0x00000000fffff984 */ /* 0x000fe20000000800 */
[----:B------:R-:W-:Y:S01]  /*4220*/  @!PT LDS RZ, [RZ] ;  /* 0x00000000fffff984 */ /* 0x000fe20000000800 */
[----:B------:R3:W-:Y:S06]  /*4230*/  MEMBAR.ALL.CTA ;  /* 0x0000000000007992 */ /* 0x0007ec0000008000 */
[----:B---3--:R-:W3:Y:S02]  /*4240*/  FENCE.VIEW.ASYNC.S ;  /* 0x00000000000073c6 */ /* 0x008ee40000000000 */
[----:B---3--:R3:W-:Y:S01]  /*4250*/  SYNCS.ARRIVE.TRANS64.RED.A1T0 RZ, [R0+URZ], RZ ;  /* 0x000000ff00ff79a7 */ /* 0x0087e200081004ff */
[----:B-1----:R-:W-:Y:S11]  /*4260*/  LOP3.LUT P3, RZ, R22, 0x1, RZ, 0xc0, !PT ;  /* 0x0000000116ff7812 */ /* 0x002ff6000786c0ff */
[----:B------:R-:W-:Y:S02]  /*4270*/  @!UPT UIADD3 URZ, UPT, UPT, URZ, URZ, URZ ;  /* 0x000000fffffff290 */ /* 0x000fe4000fffe0ff */
[----:B------:R-:W-:Y:S02]  /*4280*/  @P3 MOV R13, R20 ;  /* 0x00000014000d3202 */ /* 0x000fe40000000f00 */
[----:B------:R-:W-:Y:S01]  /*4290*/  @P3 LOP3.LUT R8, R21, 0xffff, RZ, 0xc0, !PT ;  /* 0x0000ffff15083812 */ /* 0x000fe200078ec0ff */
[----:B---3--:R-:W-:Y:S06]  /*42a0*/  @!P0 BRA `(.L_x_79) ;  /* 0x0000000000a48947 */ /* 0x008fec0003800000 */
[----:B------:R-:W-:Y:S01]  /*42b0*/  IMAD.HI.U32 R31, R24, R7, RZ ;  /* 0x00000007181f7227 */ /* 0x000fe200078e00ff */
[----:B------:R-:W-:Y:S02]  /*42c0*/  ISETP.NE.AND P0, PT, R6, 0x1, PT ;  /* 0x000000010600780c */ /* 0x000fe40003f05270 */
[----:B------:R-:W-:Y:S01]  /*42d0*/  ISETP.NE.AND P2, PT, R40, 0x1, PT ;  /* 0x000000012800780c */ /* 0x000fe20003f45270 */
[----:B----4-:R-:W-:Y:S01]  /*42e0*/  IMAD.HI.U32 R34, R19, R16, RZ ;  /* 0x0000001013227227 */ /* 0x010fe200078e00ff */
[----:B------:R-:W-:Y:S02]  /*42f0*/  SHF.R.U32.HI R31, RZ, R18, R31 ;  /* 0x00000012ff1f7219 */ /* 0x000fe4000001161f */
[----:B------:R-:W-:Y:S01]  /*4300*/  ISETP.NE.AND P5, PT, R2, 0x1, PT ;  /* 0x000000010200780c */ /* 0x000fe20003fa5270 */
[----:B------:R-:W-:Y:S01]  /*4310*/  IMAD.HI.U32 R36, R13, R16, RZ ;  /* 0x000000100d247227 */ /* 0x000fe200078e00ff */
[----:B------:R-:W-:Y:S02]  /*4320*/  SHF.R.U32.HI R34, RZ, R17, R34 ;  /* 0x00000011ff227219 */ /* 0x000fe40000011622 */
[----:B------:R-:W-:Y:S01]  /*4330*/  SEL R3, R24, R31, !P0 ;  /* 0x0000001f18037207 */ /* 0x000fe20004000000 */
[C---:B------:R-:W-:Y:S01]  /*4340*/  IMAD.HI.U32 R31, R8.reuse, R7, RZ ;  /* 0x00000007081f7227 */ /* 0x040fe200078e00ff */
[----:B------:R-:W-:Y:S02]  /*4350*/  SEL R11, R19, R34, !P5 ;  /* 0x00000022130b7207 */ /* 0x000fe40006800000 */
[----:B------:R-:W-:Y:S01]  /*4360*/  SHF.R.U32.HI R36, RZ, R17, R36 ;  /* 0x00000011ff247219 */ /* 0x000fe20000011624 */
[----:B------:R-:W-:Y:S01]  /*4370*/  IMAD.HI.U32 R38, R3, R4, RZ ;  /* 0x0000000403267227 */ /* 0x000fe200078e00ff */
[----:B------:R-:W-:Y:S03]  /*4380*/  SHF.R.U32.HI R31, RZ, R18, R31 ;  /* 0x00000012ff1f7219 */ /* 0x000fe6000001161f */
[----:B------:R-:W-:Y:S01]  /*4390*/  IMAD.HI.U32 R34, R11, R4, RZ ;  /* 0x000000040b227227 */ /* 0x000fe200078e00ff */
[----:B------:R-:W-:Y:S02]  /*43a0*/  @P2 SHF.R.U32.HI R3, RZ, R5, R38 ;  /* 0x00000005ff032219 */ /* 0x000fe40000011626 */
[----:B------:R-:W-:Y:S02]  /*43b0*/  SEL R9, R8, R31, !P0 ;  /* 0x0000001f08097207 */ /* 0x000fe40004000000 */
[----:B------:R-:W-:Y:S01]  /*43c0*/  @P2 SHF.R.U32.HI R11, RZ, R5, R34 ;  /* 0x00000005ff0b2219 */ /* 0x000fe20000011622 */
[C---:B------:R-:W-:Y:S01]  /*43d0*/  IMAD R10, R40.reuse, R3, RZ ;  /* 0x00000003280a7224 */ /* 0x040fe200078e02ff */
[----:B------:R-:W-:Y:S01]  /*43e0*/  SEL R3, R13, R36, !P5 ;  /* 0x000000240d037207 */ /* 0x000fe20006800000 */
[C---:B------:R-:W-:Y:S03]  /*43f0*/  IMAD.HI.U32 R14, R9.reuse, R4, RZ ;  /* 0x00000004090e7227 */ /* 0x040fe600078e00ff */
[----:B------:R-:W-:Y:S01]  /*4400*/  ISETP.GE.AND P0, PT, R9, R10, PT ;  /* 0x0000000a0900720c */ /* 0x000fe20003f06270 */
[C---:B------:R-:W-:Y:S01]  /*4410*/  IMAD R12, R40.reuse, R11, RZ ;  /* 0x0000000b280c7224 */ /* 0x040fe200078e02ff */
[-C--:B------:R-:W-:Y:S04]  /*4420*/  SHF.R.U32.HI R14, RZ, R5.reuse, R14 ;  /* 0x00000005ff0e7219 */ /* 0x080fe8000001160e */
[----:B------:R-:W-:Y:S02]  /*4430*/  ISETP.GE.OR P0, PT, R3, R12, P0 ;  /* 0x0000000c0300720c */ /* 0x000fe40000706670 */
[----:B------:R-:W-:Y:S05]  /*4440*/  SEL R15, R9, R14, !P2 ;  /* 0x0000000e090f7207 */ /* 0x000fea0005000000 */
[----:B------:R-:W-:Y:S04]  /*4450*/  IMAD.MOV R14, RZ, RZ, -R15 ;  /* 0x000000ffff0e7224 */ /* 0x000fe800078e0a0f */
[----:B------:R-:W-:Y:S02]  /*4460*/  IMAD R14, R40, R14, R9 ;  /* 0x0000000e280e7224 */ /* 0x000fe400078e0209 */
[C---:B------:R-:W-:Y:S05]  /*4470*/  @!P0 IMAD.HI.U32 R10, R3.reuse, R4, RZ ;  /* 0x00000004030a8227 */ /* 0x040fea00078e00ff */
[----:B------:R-:W-:Y:S04]  /*4480*/  @!P0 SHF.R.U32.HI R10, RZ, R5, R10 ;  /* 0x00000005ff0a8219 */ /* 0x000fe8000001160a */
[----:B------:R-:W-:Y:S01]  /*4490*/  @!P0 SEL R0, R3, R10, !P2 ;  /* 0x0000000a03008207 */ /* 0x000fe20005000000 */
[----:B------:R-:W-:Y:S03]  /*44a0*/  IMAD.MOV R10, RZ, RZ, -R3 ;  /* 0x000000ffff0a7224 */ /* 0x000fe600078e0a03 */
[----:B------:R-:W-:Y:S01]  /*44b0*/  @!P0 IADD3 R15, PT, PT, R15, -R0, RZ ;  /* 0x800000000f0f8210 */ /* 0x000fe20007ffe0ff */
[----:B------:R-:W-:Y:S01]  /*44c0*/  @!P0 IMAD R0, R11, R14, R0 ;  /* 0x0000000e0b008224 */ /* 0x000fe200078e0200 */
[----:B------:R-:W-:Y:S01]  /*44d0*/  IADD3 R11, PT, PT, -R9, RZ, RZ ;  /* 0x000000ff090b7210 */ /* 0x000fe20007ffe1ff */
[----:B------:R-:W-:Y:S02]  /*44e0*/  IMAD R13, R2, R10, R13 ;  /* 0x0000000a020d7224 */ /* 0x000fe400078e020d */
[----:B------:R-:W-:Y:S02]  /*44f0*/  @!P0 IMAD R9, R15, R40, R3 ;  /* 0x000000280f098224 */ /* 0x000fe400078e0203 */
[----:B------:R-:W-:Y:S02]  /*4500*/  @!P0 IMAD.MOV.U32 R3, RZ, RZ, R0 ;  /* 0x000000ffff038224 */ /* 0x000fe400078e0000 */
[----:B------:R-:W-:Y:S02]  /*4510*/  IMAD R8, R6, R11, R8 ;  /* 0x0000000b06087224 */ /* 0x000fe400078e0208 */
[----:B------:R-:W-:Y:S02]  /*4520*/  IMAD R13, R3, R2, R13 ;  /* 0x00000002030d7224 */ /* 0x000fe400078e020d */
[----:B------:R-:W-:Y:S02]  /*4530*/  IMAD R8, R9, R6, R8 ;  /* 0x0000000609087224 */ /* 0x000fe400078e0208 */
.L_x_79:
[----:B------:R-:W-:Y:S05]  /*4540*/  BRA.U UP1, `(.L_x_80) ;  /* 0x0000000101107547 */ /* 0x000fea000b800000 */
[----:B------:R-:W-:Y:S04]  /*4550*/  MOV R0, UR13 ;  /* 0x0000000d00007c02 */ /* 0x000fe80008000f00 */
[----:B------:R-:W-:Y:S04]  /*4560*/  SHF.L.U32 R3, R0, 0x1f, RZ ;  /* 0x0000001f00037819 */ /* 0x000fe800000006ff */
[----:B------:R-:W1:Y:S02]  /*4570*/  SYNCS.PHASECHK.TRANS64.TRYWAIT P0, [UR6+0xe8], R3 ;  /* 0x0000e803ff0075a7 */ /* 0x000e640008001106 */
[----:B-1----:R-:W-:Y:S05]  /*4580*/  @!P0 BRA `(.L_x_81) ;  /* 0x0000002c002c8947 */ /* 0x002fea0003800000 */
.L_x_80:
[----:B------:R-:W-:Y:S05]  /*4590*/  BRA.U !UP3, `(.L_x_82) ;  /* 0x000000010b347547 */ /* 0x000fea000b800000 */
[----:B------:R-:W-:Y:S01]  /*45a0*/  UPLOP3.LUT UP0, UPT, UPT, UPT, UP2, 0x80, 0x8 ;  /* 0x000000000008789c */ /* 0x000fe20003f0f020 */
[----:B-1----:R-:W-:Y:S02]  /*45b0*/  HFMA2 R0, -RZ, RZ, 0, 5.9604644775390625e-08 ;  /* 0x00000001ff007431 */ /* 0x002fe400000001ff */
[----:B------:R-:W-:Y:S03]  /*45c0*/  IMAD.MOV.U32 R98, RZ, RZ, 0x1 ;  /* 0x00000001ff627424 */ /* 0x000fe600078e00ff */
[----:B------:R-:W-:Y:S05]  /*45d0*/  PLOP3.LUT P0, PT, PT, PT, UP0, 0x80, 0x8 ;  /* 0x000000000008781c */ /* 0x000fea0003f0f008 */
[----:B------:R-:W1:Y:S01]  /*45e0*/  @UP0 LDCU.64 UR8, c[0x0][0x888] ;  /* 0x00011100ff0807ac */ /* 0x000e620008000a00 */
[----:B------:R-:W-:Y:S07]  /*45f0*/  @UP0 UIMAD UR7, UR36, UR4, URZ ;  /* 0x00000004240702a4 */ /* 0x000fee000f8e02ff */
[----:B------:R-:W-:Y:S01]  /*4600*/  @!P0 PRMT R98, R0, 0x7610, R98 ;  /* 0x0000761000628816 */ /* 0x000fe20000000062 */
[----:B-1----:R-:W-:Y:S03]  /*4610*/  @UP0 UIMAD.WIDE UR8, UR7, 0x4, UR8 ;  /* 0x00000004070808a5 */ /* 0x002fe6000f8e0208 */
[----:B------:R-:W1:Y:S03]  /*4620*/  @!UP0 LDCU UR7, c[0x0][0x880] ;  /* 0x00011000ff0787ac */ /* 0x000e660008000800 */
[----:B------:R-:W-:Y:S01]  /*4630*/  IMAD.U32 R10, RZ, RZ, UR8 ;  /* 0x00000008ff0a7e24 */ /* 0x000fe2000f8e00ff */
[----:B------:R-:W-:Y:S05]  /*4640*/  MOV R11, UR9 ;  /* 0x00000009000b7c02 */ /* 0x000fea0008000f00 */
[----:B-----5:R3:W5:Y:S02]  /*4650*/  @P0 LDG.E R48, desc[UR40][R10.64] ;  /* 0x000000280a300981 */ /* 0x020764000c1e1900 */
[----:B-1-3--:R-:W-:Y:S07]  /*4660*/  @!P0 IMAD.U32 R48, RZ, RZ, UR7 ;  /* 0x00000007ff308e24 */ /* 0x00afee000f8e00ff */
.L_x_82:
[----:B-----5:R-:W-:Y:S01]  /*4670*/  @!P4 ISETP.EQ.AND P5, PT, R48, RZ, PT ;  /* 0x000000ff3000c20c */ /* 0x020fe20003fa2270 */
[----:B------:R-:W-:Y:S01]  /*4680*/  @!UPT UIADD3 URZ, UPT, UPT, URZ, URZ, URZ ;  /* 0x000000fffffff290 */ /* 0x000fe2000fffe0ff */
[----:B------:R-:W-:Y:S11]  /*4690*/  @!P4 BRA `(.L_x_83) ;  /* 0x000000000014c947 */ /* 0x000ff60003800000 */
[----:B------:R-:W-:Y:S02]  /*46a0*/  LOP3.LUT P0, RZ, R98, 0xff, RZ, 0xc0, !PT ;  /* 0x000000ff62ff7812 */ /* 0x000fe4000780c0ff */
[----:B------:R-:W-:Y:S04]  /*46b0*/  PLOP3.LUT P5, PT, PT, PT, UP0, 0x80, 0x8 ;  /* 0x000000000008781c */ /* 0x000fe80003faf008 */
[----:B------:R-:W-:Y:S07]  /*46c0*/  PLOP3.LUT P5, PT, P5, PT, PT, 0x8, 0x80 ;  /* 0x000000000080781c */ /* 0x000fee0002fae170 */
[----:B------:R-:W-:Y:S11]  /*46d0*/  @P0 ISETP.EQ.AND P5, PT, R48, RZ, PT ;  /* 0x000000ff3000020c */ /* 0x000ff60003fa2270 */
[----:B------:R-:W-:Y:S02]  /*46e0*/  @!UPT UIADD3 URZ, UPT, UPT, URZ, URZ, URZ ;  /* 0x000000fffffff290 */ /* 0x000fe4000fffe0ff */
.L_x_83:
[----:B------:R-:W3:Y:S01]  /*46f0*/  SYNCS.PHASECHK.TRANS64.TRYWAIT P4, [UR6+0xd8], R26 ;  /* 0x0000d81aff0075a7 */ /* 0x000ee20008081106 */
[----:B------:R-:W-:Y:S01]  /*4700*/  @P3 SHF.R.U32.HI R27, RZ, 0x10, R21 ;  /* 0x00000010ff1b3819 */ /* 0x000fe20000011615 */
[----:B------:R-:W-:Y:S01]  /*4710*/  VIADD R29, R29, 0x1 ;  /* 0x000000011d1d7836 */ /* 0x000fe20000000000 */
[----:B------:R-:W5:Y:S08]  /*4720*/  LDC.64 R14, c[0x0][0xb10] ;  /* 0x0002c400ff0e7b82 */ /* 0x000f700000000a00 */
[----:B------:R-:W2:Y:S08]  /*4730*/  LDC.64 R10, c[0x0][0xb18] ;  /* 0x0002c600ff0a7b82 */ /* 0x000eb00000000a00 */
[----:B-1----:R-:W1:Y:S08]  /*4740*/  @!P1 LDC R0, c[0x0][0xb20] ;  /* 0x0002c800ff009b82 */ /* 0x002e700000000800 */
[----:B------:R-:W4:Y:S01]  /*4750*/  @!P1 LDC R3, c[0x0][0xb0c] ;  /* 0x0002c300ff039b82 */ /* 0x000f220000000800 */
[----:B-----5:R-:W-:Y:S05]  /*4760*/  @!P1 IMAD.HI.U32 R14, R13, R14, RZ ;  /* 0x0000000e0d0e9227 */ /* 0x020fea00078e00ff */
[----:B------:R-:W-:Y:S01]  /*4770*/  @!P1 SHF.R.U32.HI R14, RZ, R15, R14 ;  /* 0x0000000fff0e9219 */ /* 0x000fe2000001160e */
[----:B--2---:R-:W-:Y:S01]  /*4780*/  @!P1 IMAD.HI.U32 R11, R8, R11, RZ ;  /* 0x0000000b080b9227 */ /* 0x004fe200078e00ff */
[----:B------:R-:W-:Y:S04]  /*4790*/  @!P1 ISETP.NE.AND P0, PT, R10, 0x1, PT ;  /* 0x000000010a00980c */ /* 0x000fe80003f05270 */
[----:B-1----:R-:W-:Y:S02]  /*47a0*/  @!P1 SHF.R.U32.HI R9, RZ, R0, R11 ;  /* 0x00000000ff099219 */ /* 0x002fe4000001160b */
[----:B----4-:R-:W-:Y:S02]  /*47b0*/  @!P1 ISETP.NE.AND P2, PT, R3, 0x1, PT ;  /* 0x000000010300980c */ /* 0x010fe40003f45270 */
[----:B------:R-:W-:Y:S02]  /*47c0*/  @!P1 SEL R9, R8, R9, !P0 ;  /* 0x0000000908099207 */ /* 0x000fe40004000000 */
[----:B------:R-:W-:Y:S02]  /*47d0*/  ELECT P0, URZ, PT ;  /* 0x0000000000ff782f */ /* 0x000fe40003800000 */
[----:B------:R-:W-:Y:S05]  /*47e0*/  @!P1 SEL R14, R13, R14, !P2 ;  /* 0x0000000e0d0e9207 */ /* 0x000fea0005000000 */
[----:B------:R-:W-:Y:S02]  /*47f0*/  @!P1 IMAD.IADD R0, R9, 0x1, -R14 ;  /* 0x0000000109009824 */ /* 0x000fe400078e0a0e */
[----:B------:R-:W-:Y:S02]  /*4800*/  @!P1 IMAD.IADD R9, R14, 0x1, -R9 ;  /* 0x000000010e099824 */ /* 0x000fe400078e0a09 */
[----:B------:R-:W-:Y:S02]  /*4810*/  @!P1 IMAD R13, R0, R3, R13 ;  /* 0x00000003000d9224 */ /* 0x000fe400078e020d */
[----:B------:R-:W-:Y:S01]  /*4820*/  @!P1 IMAD R8, R9, R10, R8 ;  /* 0x0000000a09089224 */ /* 0x000fe200078e0208 */
[----:B---3--:R-:W-:Y:S06]  /*4830*/  @!P4 BRA `(.L_x_84) ;  /* 0x000000280098c947 */ /* 0x008fec0003800000 */
.L_x_153:
[----:B------:R-:W-:Y:S01]  /*4840*/  PLOP3.LUT P5, PT, P5, P0, PT, 0xf2, 0x2f ;  /* 0x00000000002f781c */ /* 0x000fe20002fa1e72 */
[----:B------:R-:W-:Y:S01]  /*4850*/  UMOV UR14, 0x0 ;  /* 0x00000000000e7882 */ /* 0x000fe20000000000 */
[----:B------:R-:W-:Y:S01]  /*4860*/  LOP3.LUT R30, R30, 0x1, RZ, 0x3c, !PT ;  /* 0x000000011e1e7812 */ /* 0x000fe200078e3cff */
[----:B------:R-:W-:Y:S01]  /*4870*/  UMOV UR15, 0x10000000 ;  /* 0x10000000000f7882 */ /* 0x000fe20000000000 */
[----:B------:R-:W-:Y:S01]  /*4880*/  UMOV UR12, UR36 ;  /* 0x00000024000c7c82 */ /* 0x000fe20008000000 */
[----:B------:R-:W-:Y:S08]  /*4890*/  @P3 R2UR UR36, R27 ;  /* 0x000000001b2432ca */ /* 0x000ff000000e0000 */
[----:B-1----:R-:W-:Y:S01]  /*48a0*/  @!P5 IADD3 R3, P0, PT, R32, 0x580, RZ ;  /* 0x000005802003d810 */ /* 0x002fe20007f1e0ff */
[----:B------:R-:W-:Y:S01]  /*48b0*/  @!P5 IMAD.SHL.U32 R97, R97, 0x40, RZ ;  /* 0x000000406161d824 */ /* 0x000fe200078e00ff */
[----:B------:R-:W-:Y:S01]  /*48c0*/  VOTEU.ALL UP1, P5 ;  /* 0x0000000000ff7886 */ /* 0x000fe20002820000 */
[----:B------:R-:W-:Y:S01]  /*48d0*/  @!P5 IMAD.SHL.U32 R99, R99, 0x40, RZ ;  /* 0x000000406363d824 */ /* 0x000fe200078e00ff */
[----:B------:R-:W-:Y:S01]  /*48e0*/  @!P5 R2UR UR8, R3 ;  /* 0x000000000308d2ca */ /* 0x000fe200000e0000 */
[----:B------:R-:W-:Y:S01]  /*48f0*/  @!P5 IMAD.X R0, RZ, RZ, R33, P0 ;  /* 0x000000ffff00d224 */ /* 0x000fe200000e0621 */
[----:B------:R-:W-:Y:S01]  /*4900*/  @!P5 R2UR UR10, R97 ;  /* 0x00000000610ad2ca */ /* 0x000fe200000e0000 */
[----:B------:R-:W-:Y:S01]  /*4910*/  @!UP1 UIADD3 UR9, UPT, UPT, UR6, 0xd0, URZ ;  /* 0x000000d006099890 */ /* 0x000fe2000fffe0ff */
[----:B------:R-:W-:Y:S01]  /*4920*/  @!P5 R2UR UR11, R99 ;  /* 0x00000000630bd2ca */ /* 0x000fe200000e0000 */
[----:B------:R-:W-:Y:S01]  /*4930*/  IMAD.IADD R97, R8, 0x1, R81 ;  /* 0x0000000108617824 */ /* 0x000fe200078e0251 */
[----:B------:R-:W-:Y:S01]  /*4940*/  @!P5 R2UR UR7, R0 ;  /* 0x000000000007d2ca */ /* 0x000fe200000e0000 */
[----:B------:R-:W-:Y:S01]  /*4950*/  IMAD.IADD R99, R13, 0x1, R96 ;  /* 0x000000010d637824 */ /* 0x000fe200078e0260 */
[C---:B------:R-:W-:Y:S04]  /*4960*/  ISETP.NE.AND P0, PT, R29.reuse, 0x2, PT ;  /* 0x000000021d00780c */ /* 0x040fe80003f05270 */
[----:B------:R-:W-:Y:S01]  /*4970*/  SEL R3, RZ, 0x1, P0 ;  /* 0x00000001ff037807 */ /* 0x000fe20000000000 */
[----:B------:R-:W-:Y:S01]  /*4980*/  IMAD.U32 R10, RZ, RZ, UR8 ;  /* 0x00000008ff0a7e24 */ /* 0x000fe2000f8e00ff */
[----:B------:R-:W-:Y:S01]  /*4990*/  @!UP1 UIADD3 UR8, UPT, UPT, UR6, 0x200, URZ ;  /* 0x0000020006089890 */ /* 0x000fe2000fffe0ff */
[----:B------:R-:W-:Y:S01]  /*49a0*/  SEL R29, R29, RZ, P0 ;  /* 0x000000ff1d1d7207 */ /* 0x000fe20000000000 */
[----:B------:R-:W-:Y:S01]  /*49b0*/  VOTEU.ALL UP1, P5 ;  /* 0x0000000000ff7886 */ /* 0x000fe20002820000 */
[----:B------:R-:W-:Y:S02]  /*49c0*/  LOP3.LUT R28, R28, R3, RZ, 0x3c, !PT ;  /* 0x000000031c1c7212 */ /* 0x000fe400078e3cff */
[----:B------:R-:W-:Y:S01]  /*49d0*/  IMAD.U32 R11, RZ, RZ, UR7 ;  /* 0x00000007ff0b7e24 */ /* 0x000fe2000f8e00ff */
[----:B------:R-:W-:Y:S04]  /*49e0*/  @!P5 R2UR UR16, R10 ;  /* 0x000000000a10d2ca */ /* 0x000fe800000e0000 */
[----:B------:R-:W-:Y:S11]  /*49f0*/  @!P5 R2UR UR17, R11 ;  /* 0x000000000b11d2ca */ /* 0x000ff600000e0000 */
[----:B------:R-:W-:Y:S02]  /*4a00*/  @!UPT UIADD3 URZ, UPT, UPT, URZ, URZ, URZ ;  /* 0x000000fffffff290 */ /* 0x000fe4000fffe0ff */
[----:B------:R3:W-:Y:S01]  /*4a10*/  @!UP1 UTMALDG.3D [UR8], [UR16], desc[UR14] ;  /* 0x00000e08100095b4 */ /* 0x0007e20008011000 */
[----:B------:R3:W-:Y:S01]  /*4a20*/  @!P5 SYNCS.ARRIVE.TRANS64.RED.A0TR RZ, [UR6+0xd0], R25 ;  /* 0x0000d019ffffd9a7 */ /* 0x0007e20008300406 */
[----:B------:R-:W-:Y:S01]  /*4a30*/  UPLOP3.LUT UP1, UPT, UPT, UPT, UPT, 0x80, 0x8 ;  /* 0x000000000008789c */ /* 0x000fe20003f2f070 */
[----:B------:R-:W-:Y:S01]  /*4a40*/  SYNCS.ARRIVE.TRANS64.RED.A1T0 RZ, [UR37], RZ ;  /* 0x000000ffffff79a7 */ /* 0x000fe20008100425 */
[----:B------:R-:W-:Y:S09]  /*4a50*/  @P3 BRA `(.L_x_85) ;  /* 0xfffffff400b43947 */ /* 0x000ff2000383ffff */
[----:B------:R-:W-:Y:S07]  /*4a60*/  MOV R0, UR6 ;  /* 0x0000000600007c02 */ /* 0x000fee0008000f00 */
.L_x_86:
[----:B-1----:R-:W-:-:S04]  /*4a70*/  SHF.L.U32 R3, R30, 0x1f, RZ ;  /* 0x0000001f1e037819 */ /* 0x002fc800000006ff */
[----:B------:R1:W2:Y:S03]  /*4a80*/  SYNCS.PHASECHK.TRANS64.TRYWAIT P0, [R0+URZ+0xd8], R3 ;  /* 0x0000d803000075a7 */ /* 0x0002a600080011ff */
[----:B--2---:R-:W-:Y:S05]  /*4a90*/  @!P0 NANOSLEEP.SYNCS 0x989680 ;  /* 0x009896800000895d */ /* 0x004fea0003900000 */
[----:B------:R-:W2:Y:S02]  /*4aa0*/  @!P0 SYNCS.PHASECHK.TRANS64 P0, [R0+URZ+0xd8], R3 ;  /* 0x0000d803000085a7 */ /* 0x000ea400080010ff */
[----:B--23--:R-:W-:Y:S05]  /*4ab0*/  @P0 EXIT ;  /* 0x000000000000094d */ /* 0x00cfea0003800000 */
[----:B------:R-:W-:Y:S05]  /*4ac0*/  BRA `(.L_x_86) ;  /* 0xfffffffc00e87947 */ /* 0x000fea000383ffff */
.L_x_77:
[----:B------:R-:W-:-:S06]  /*4ad0*/  UISETP.GE.AND UP1, UPT, UR8, 0x4, UPT ;  /* 0x000000040800788c */ /* 0x000fcc000bf26270 */
[----:B------:R-:W-:-:S13]  /*4ae0*/  PLOP3.LUT P0, PT, PT, PT, UP1, 0x80, 0x8 ;  /* 0x000000000008781c */ /* 0x000fda0003f0f018 */
[----:B------:R-:W-:Y:S05]  /*4af0*/  @!P0 EXIT ;  /* 0x000000000000894d */ /* 0x000fea0003800000 */
[----:B------:R-:W-:Y:S01]  /*4b00*/  BAR.SYNC.DEFER_BLOCKING 0x6, 0xa0 ;  /* 0x0182800000007b1d */ /* 0x000fe20000010000 */
[C---:B------:R-:W-:Y:S02]  /*4b10*/  IMAD.SHL.U32 R5, R103.reuse, 0x40, RZ ;  /* 0x0000004067057824 */ /* 0x040fe400078e00ff */
[----:B------:R-:W-:Y:S02]  /*4b20*/  HFMA2 R113, -RZ, RZ, 0, 0 ;  /* 0x00000000ff717431 */ /* 0x000fe400000001ff */
[C---:B------:R-:W-:Y:S01]  /*4b30*/  IMAD.SHL.U32 R0, R103.reuse, 0x20, RZ ;  /* 0x0000002067007824 */ /* 0x040fe200078e00ff */
[----:B------:R-:W-:Y:S01]  /*4b40*/  CS2R R108, SRZ ;  /* 0x00000000006c7805 */ /* 0x000fe2000001ff00 */
[----:B------:R-:W-:Y:S01]  /*4b50*/  IMAD.SHL.U32 R105, R103, 0x8, RZ ;  /* 0x0000000867697824 */ /* 0x000fe200078e00ff */
[----:B------:R-:W-:Y:S01]  /*4b60*/  UMOV UR43, 0x400 ;  /* 0x00000400002b7882 */ /* 0x000fe20000000000 */
[----:B------:R-:W-:Y:S01]  /*4b70*/  LOP3.LUT R2, R5, 0x180, RZ, 0xc0, !PT ;  /* 0x0000018005027812 */ /* 0x000fe200078ec0ff */
[----:B------:R-:W-:Y:S01]  /*4b80*/  ULEA UR43, UR37, UR43, 0x18 ;  /* 0x0000002b252b7291 */ /* 0x000fe2000f8ec0ff */
[----:B------:R-:W1:Y:S01]  /*4b90*/  LDC R101, c[0x0][0x370] ;  /* 0x0000dc00ff657b82 */ /* 0x000e620000000800 */
[----:B------:R-:W-:Y:S01]  /*4ba0*/  LOP3.LUT R0, R0, 0xc00, RZ, 0xc0, !PT ;  /* 0x00000c0000007812 */ /* 0x000fe200078ec0ff */
[C---:B------:R-:W-:Y:S01]  /*4bb0*/  IMAD.U32 R46, R103.reuse, 0x10000, RZ ;  /* 0x00010000672e7824 */ /* 0x040fe200078e00ff */
[----:B------:R-:W-:Y:S01]  /*4bc0*/  LOP3.LUT R105, R2, 0x30, R105, 0xf8, !PT ;  /* 0x0000003002697812 */ /* 0x000fe200078ef869 */
[C---:B------:R-:W-:Y:S01]  /*4bd0*/  IMAD.SHL.U32 R2, R103.reuse, 0x2, RZ ;  /* 0x0000000267027824 */ /* 0x040fe200078e00ff */
[--C-:B------:R-:W-:Y:S01]  /*4be0*/  LOP3.LUT R0, R0, 0x40, R5.reuse, 0xf8, !PT ;  /* 0x0000004000007812 */ /* 0x100fe200078ef805 */
[----:B------:R-:W-:Y:S01]  /*4bf0*/  IMAD.SHL.U32 R104, R103, 0x10, RZ ;  /* 0x0000001067687824 */ /* 0x000fe200078e00ff */
[----:B------:R-:W-:Y:S01]  /*4c00*/  UIADD3 UR4, UPT, UPT, UR43, 0x1200, URZ ;  /* 0x000012002b047890 */ /* 0x000fe2000fffe0ff */
[----:B------:R-:W2:Y:S01]  /*4c10*/  LDC R42, c[0x0][0xb0c] ;  /* 0x0002c300ff2a7b82 */ /* 0x000ea20000000800 */
[----:B------:R-:W-:Y:S01]  /*4c20*/  LOP3.LUT R105, R105, 0x20, R2, 0x78, !PT ;  /* 0x0000002069697812 */ /* 0x000fe200078e7802 */
[----:B------:R-:W-:Y:S01]  /*4c30*/  IMAD.MOV.U32 R44, RZ, RZ, RZ ;  /* 0x000000ffff2c7224 */ /* 0x000fe200078e00ff */
[----:B------:R-:W-:Y:S01]  /*4c40*/  LOP3.LUT R0, R0, 0x200, R5, 0xf8, !PT ;  /* 0x0000020000007812 */ /* 0x000fe200078ef805 */
[----:B------:R-:W-:Y:S01]  /*4c50*/  IMAD.MOV.U32 R110, RZ, RZ, RZ ;  /* 0x000000ffff6e7224 */ /* 0x000fe200078e00ff */
[----:B------:R-:W-:Y:S01]  /*4c60*/  LOP3.LUT R46, R46, 0x600000, RZ, 0xc0, !PT ;  /* 0x006000002e2e7812 */ /* 0x000fe200078ec0ff */
[----:B------:R-:W-:Y:S01]  /*4c70*/  IMAD.U32 R111, RZ, RZ, UR4 ;  /* 0x00000004ff6f7e24 */ /* 0x000fe2000f8e00ff */
[----:B------:R-:W4:Y:S01]  /*4c80*/  LDS R3, [UR43+0x1a0] ;  /* 0x0001a02bff037984 */ /* 0x000f220008000800 */
[----:B------:R-:W1:Y:S01]  /*4c90*/  LDC R100, c[0x0][0xb20] ;  /* 0x0002c800ff647b82 */ /* 0x000e620000000800 */
[----:B------:R-:W-:Y:S01]  /*4ca0*/  LOP3.LUT R105, R0, R105, RZ, 0xfc, !PT ;  /* 0x0000006900697212 */ /* 0x000fe200078efcff */
[----:B------:R-:W1:Y:S01]  /*4cb0*/  LDCU.64 UR46, c[0x0][0x348] ;  /* 0x00006900ff2e77ac */ /* 0x000e620008000a00 */
[----:B------:R-:W-:-:S02]  /*4cc0*/  LOP3.LUT R104, R104, 0x20, RZ, 0xc0, !PT ;  /* 0x0000002068687812 */ /* 0x000fc400078ec0ff */
[----:B------:R-:W-:Y:S01]  /*4cd0*/  IADD3 R5, PT, PT, R105, UR43, RZ ;  /* 0x0000002b69057c10 */ /* 0x000fe2000fffe0ff */
[----:B------:R-:W1:Y:S02]  /*4ce0*/  LDCU.64 UR38, c[0x0][0x888] ;  /* 0x00011100ff2677ac */ /* 0x000e640008000a00 */
[----:B------:R-:W1:Y:S01]  /*4cf0*/  LDC R41, c[0x0][0xb30] ;  /* 0x0002cc00ff297b82 */ /* 0x000e620000000800 */
[----:B------:R-:W-:Y:S01]  /*4d00*/  IADD3 R104, PT, PT, -R104, 0x200, R5 ;  /* 0x0000020068687810 */ /* 0x000fe20007ffe105 */
[----:B------:R-:W-:-:S06]  /*4d10*/  UIADD3 UR42, UPT, UPT, UR43, 0x200, URZ ;  /* 0x000002002b2a7890 */ /* 0x000fcc000fffe0ff */
[----:B------:R-:W1:Y:S08]  /*4d20*/  LDC.64 R90, c[0x0][0xb10] ;  /* 0x0002c400ff5a7b82 */ /* 0x000e700000000a00 */
[----:B------:R-:W1:Y:S08]  /*4d30*/  LDC.64 R38, c[0x0][0xb18] ;  /* 0x0002c600ff267b82 */ /* 0x000e700000000a00 */
[----:B------:R-:W1:Y:S01]  /*4d40*/  LDC.64 R86, c[0x0][0x888] ;  /* 0x00022200ff567b82 */ /* 0x000e620000000a00 */
[----:B----4-:R-:W-:-:S07]  /*4d50*/  IMAD.IADD R46, R3, 0x1, R46 ;  /* 0x00000001032e7824 */ /* 0x010fce00078e022e */
[----:B------:R-:W4:Y:S08]  /*4d60*/  LDC.64 R36, c[0x0][0xb28] ;  /* 0x0002ca00ff247b82 */ /* 0x000f300000000a00 */
[----:B------:R-:W1:Y:S08]  /*4d70*/  LDC.64 R88, c[0x0][0x890] ;  /* 0x00022400ff587b82 */ /* 0x000e700000000a00 */
[----:B------:R-:W1:Y:S08]  /*4d80*/  LDC.64 R84, c[0x0][0x8b0] ;  /* 0x00022c00ff547b82 */ /* 0x000e700000000a00 */
[----:B------:R-:W1:Y:S08]  /*4d90*/  LDC.64 R82, c[0x0][0x8a8] ;  /* 0x00022a00ff527b82 */ /* 0x000e700000000a00 */
[----:B--2---:R-:W1:Y:S02]  /*4da0*/  LDC R102, c[0x0][0x374] ;  /* 0x0000dd00ff667b82 */ /* 0x004e640000000800 */
.L_x_104:
[----:B------:R-:W-:Y:S02]  /*4db0*/  LEA R0, R113, UR43, 0x3 ;  /* 0x0000002b71007c11 */ /* 0x000fe4000f8e18ff */
[----:B------:R-:W-:Y:S02]  /*4dc0*/  SHF.L.U32 R3, R109, 0x1f, RZ ;  /* 0x0000001f6d037819 */ /* 0x000fe400000006ff */
[----:B------:R-:W-:Y:S02]  /*4dd0*/  LEA R16, R113, UR43, 0x4 ;  /* 0x0000002b71107c11 */ /* 0x000fe4000f8e20ff */
[----:B--2---:R-:W2:Y:S02]  /*4de0*/  SYNCS.PHASECHK.TRANS64.TRYWAIT P0, [R0+URZ+0xf0], R3 ;  /* 0x0000f003000075a7 */ /* 0x004ea400080011ff */
[----:B-12---:R-:W-:Y:S05]  /*4df0*/  @!P0 BRA `(.L_x_87) ;  /* 0x0000002400408947 */ /* 0x006fea0003800000 */
.L_x_154:
[----:B------:R-:W4:Y:S01]  /*4e00*/  LDC.64 R12, c[0x0][0xb10] ;  /* 0x0002c400ff0c7b82 */ /* 0x000f220000000a00 */
[----:B------:R-:W4:Y:S01]  /*4e10*/  LDS.128 R16, [R16+0x180] ;  /* 0x0001800010107984 */ /* 0x000f220000000c00 */
[----:B-1----:R-:W-:Y:S01]  /*4e20*/  ISETP.NE.AND P1, PT, R41, 0x1, PT ;  /* 0x000000012900780c */ /* 0x002fe20003f25270 */
[----:B--2---:R-:W-:Y:S01]  /*4e30*/  VIADD R0, R0, 0x100 ;  /* 0x0000010000007836 */ /* 0x004fe20000000000 */
[----:B---3--:R-:W-:Y:S04]  /*4e40*/  ISETP.GE.AND P0, PT, R40, 0x1, PT ;  /* 0x000000012800780c */ /* 0x008fe80003f06270 */
[----:B------:R-:W1:Y:S01]  /*4e50*/  LDC.64 R10, c[0x0][0xb18] ;  /* 0x0002c600ff0a7b82 */ /* 0x000e620000000a00 */
[----:B------:R-:W-:Y:S01]  /*4e60*/  PRMT R0, RZ, 0x654, R0 ;  /* 0x00000654ff007816 */ /* 0x000fe20000000000 */
[----:B------:R-:W-:Y:S01]  /*4e70*/  @!PT LDS RZ, [RZ] ;  /* 0x00000000fffff984 */ /* 0x000fe20000000800 */
[----:B------:R-:W-:Y:S01]  /*4e80*/  @!PT LDS RZ, [RZ] ;  /* 0x00000000fffff984 */ /* 0x000fe20000000800 */
[----:B------:R-:W-:Y:S01]  /*4e90*/  @!PT LDS RZ, [RZ] ;  /* 0x00000000fffff984 */ /* 0x000fe20000000800 */
[----:B------:R-:W-:Y:S01]  /*4ea0*/  @!PT LDS RZ, [RZ] ;  /* 0x00000000fffff984 */ /* 0x000fe20000000800 */
[----:B------:R2:W-:Y:S06]  /*4eb0*/  MEMBAR.ALL.CTA ;  /* 0x0000000000007992 */ /* 0x0005ec0000008000 */
[----:B--2---:R-:W2:Y:S01]  /*4ec0*/  FENCE.VIEW.ASYNC.S ;  /* 0x00000000000073c6 */ /* 0x004ea20000000000 */
[----:B------:R-:W3:Y:S08]  /*4ed0*/  @!P1 LDC R14, c[0x0][0xb20] ;  /* 0x0002c800ff0e9b82 */ /* 0x000ef00000000800 */
[----:B------:R-:W1:Y:S01]  /*4ee0*/  @!P1 LDC R9, c[0x0][0xb0c] ;  /* 0x0002c300ff099b82 */ /* 0x000e620000000800 */
[----:B--2---:R2:W-:Y:S01]  /*4ef0*/  SYNCS.ARRIVE.TRANS64.RED.A1T0 RZ, [R0+URZ], RZ ;  /* 0x000000ff00ff79a7 */ /* 0x0045e200081004ff */
[----:B----4-:R-:W-:Y:S04]  /*4f00*/  LOP3.LUT P4, RZ, R18, 0x1, RZ, 0xc0, !PT ;  /* 0x0000000112ff7812 */ /* 0x010fe8000788c0ff */
[----:B------:R-:W-:Y:S09]  /*4f10*/  P2R R112, PR, RZ, 0x10 ;  /* 0x00000010ff707803 */ /* 0x000ff20000000000 */
[----:B------:R-:W-:Y:S02]  /*4f20*/  @P4 MOV R45, R16 ;  /* 0x00000010002d4202 */ /* 0x000fe40000000f00 */
[----:B------:R-:W-:Y:S01]  /*4f30*/  @P4 LOP3.LUT R43, R17, 0xffff, RZ, 0xc0, !PT ;  /* 0x0000ffff112b4812 */ /* 0x000fe200078ec0ff */
[----:B--2---:R-:W-:Y:S06]  /*4f40*/  @!P0 BRA `(.L_x_88) ;  /* 0x0000000000a48947 */ /* 0x004fec0003800000 */
[----:B------:R-:W-:Y:S01]  /*4f50*/  IMAD.HI.U32 R21, R102, R39, RZ ;  /* 0x0000002766157227 */ /* 0x000fe200078e00ff */
[----:B------:R-:W-:Y:S02]  /*4f60*/  ISETP.NE.AND P0, PT, R38, 0x1, PT ;  /* 0x000000012600780c */ /* 0x000fe40003f05270 */
[----:B------:R-:W-:Y:S01]  /*4f70*/  ISETP.NE.AND P2, PT, R40, 0x1, PT ;  /* 0x000000012800780c */ /* 0x000fe20003f45270 */
[----:B------:R-:W-:Y:S01]  /*4f80*/  IMAD.HI.U32 R20, R101, R90, RZ ;  /* 0x0000005a65147227 */ /* 0x000fe200078e00ff */
[----:B------:R-:W-:Y:S02]  /*4f90*/  SHF.R.U32.HI R21, RZ, R100, R21 ;  /* 0x00000064ff157219 */ /* 0x000fe40000011615 */
[----:B------:R-:W-:Y:S01]  /*4fa0*/  ISETP.NE.AND P3, PT, R42, 0x1, PT ;  /* 0x000000012a00780c */ /* 0x000fe20003f65270 */
[----:B------:R-:W-:Y:S01]  /*4fb0*/  IMAD.HI.U32 R24, R45, R90, RZ ;  /* 0x0000005a2d187227 */ /* 0x000fe200078e00ff */
[----:B------:R-:W-:Y:S02]  /*4fc0*/  SHF.R.U32.HI R20, RZ, R91, R20 ;  /* 0x0000005bff147219 */ /* 0x000fe40000011614 */
[----:B------:R-:W-:Y:S01]  /*4fd0*/  SEL R3, R102, R21, !P0 ;  /* 0x0000001566037207 */ /* 0x000fe20004000000 */
[----:B------:R-:W-:Y:S01]  /*4fe0*/  IMAD.HI.U32 R21, R43, R39, RZ ;  /* 0x000000272b157227 */ /* 0x000fe200078e00ff */
[----:B------:R-:W-:Y:S02]  /*4ff0*/  SEL R7, R101, R20, !P3 ;  /* 0x0000001465077207 */ /* 0x000fe40005800000 */
[----:B------:R-:W-:Y:S01]  /*5000*/  SHF.R.U32.HI R24, RZ, R91, R24 ;  /* 0x0000005bff187219 */ /* 0x000fe20000011618 */
[-C--:B------:R-:W-:Y:S04]  /*5010*/  IMAD.HI.U32 R20, R3, R36.reuse, RZ ;  /* 0x0000002403147227 */ /* 0x080fe800078e00ff */
[----:B------:R-:W-:Y:S01]  /*5020*/  IMAD.HI.U32 R22, R7, R36, RZ ;  /* 0x0000002407167227 */ /* 0x000fe200078e00ff */
[-C--:B------:R-:W-:Y:S02]  /*5030*/  @P2 SHF.R.U32.HI R3, RZ, R37.reuse, R20 ;  /* 0x00000025ff032219 */ /* 0x080fe40000011614 */
[----:B------:R-:W-:Y:S02]  /*5040*/  SHF.R.U32.HI R20, RZ, R100, R21 ;  /* 0x00000064ff147219 */ /* 0x000fe40000011615 */
[----:B------:R-:W-:Y:S01]  /*5050*/  @P2 SHF.R.U32.HI R7, RZ, R37, R22 ;  /* 0x00000025ff072219 */ /* 0x000fe20000011616 */
[C---:B------:R-:W-:Y:S01]  /*5060*/  IMAD R2, R40.reuse, R3, RZ ;  /* 0x0000000328027224 */ /* 0x040fe200078e02ff */
[----:B------:R-:W-:Y:S02]  /*5070*/  SEL R5, R43, R20, !P0 ;  /* 0x000000142b057207 */ /* 0x000fe40004000000 */
[----:B------:R-:W-:Y:S01]  /*5080*/  SEL R3, R45, R24, !P3 ;  /* 0x000000182d037207 */ /* 0x000fe20005800000 */
[----:B------:R-:W-:Y:S01]  /*5090*/  IMAD R4, R40, R7, RZ ;  /* 0x0000000728047224 */ /* 0x000fe200078e02ff */
[C---:B------:R-:W-:Y:S01]  /*50a0*/  ISETP.GE.AND P0, PT, R5.reuse, R2, PT ;  /* 0x000000020500720c */ /* 0x040fe20003f06270 */
[----:B------:R-:W-:Y:S03]  /*50b0*/  IMAD.HI.U32 R6, R5, R36, RZ ;  /* 0x0000002405067227 */ /* 0x000fe600078e00ff */
[----:B------:R-:W-:Y:S01]  /*50c0*/  ISETP.GE.OR P0, PT, R3, R4, P0 ;  /* 0x000000040300720c */ /* 0x000fe20000706670 */
[----:B------:R-:W-:Y:S01]  /*50d0*/  IMAD.MOV R4, RZ, RZ, -R3 ;  /* 0x000000ffff047224 */ /* 0x000fe200078e0a03 */
[-C--:B------:R-:W-:Y:S03]  /*50e0*/  SHF.R.U32.HI R6, RZ, R37.reuse, R6 ;  /* 0x00000025ff067219 */ /* 0x080fe60000011606 */
[----:B------:R-:W-:Y:S01]  /*50f0*/  IMAD R45, R42, R4, R45 ;  /* 0x000000042a2d7224 */ /* 0x000fe200078e022d */
[----:B------:R-:W-:Y:S05]  /*5100*/  SEL R15, R5, R6, !P2 ;  /* 0x00000006050f7207 */ /* 0x000fea0005000000 */
[----:B------:R-:W-:Y:S02]  /*5110*/  IMAD.MOV R6, RZ, RZ, -R15 ;  /* 0x000000ffff067224 */ /* 0x000fe400078e0a0f */
[C---:B------:R-:W-:Y:S04]  /*5120*/  @!P0 IMAD.HI.U32 R2, R3.reuse, R36, RZ ;  /* 0x0000002403028227 */ /* 0x040fe800078e00ff */
[----:B------:R-:W-:Y:S01]  /*5130*/  IMAD R6, R40, R6, R5 ;  /* 0x0000000628067224 */ /* 0x000fe200078e0205 */
[----:B------:R-:W-:Y:S04]  /*5140*/  @!P0 SHF.R.U32.HI R2, RZ, R37, R2 ;  /* 0x00000025ff028219 */ /* 0x000fe80000011602 */
[----:B------:R-:W-:Y:S02]  /*5150*/  @!P0 SEL R0, R3, R2, !P2 ;  /* 0x0000000203008207 */ /* 0x000fe40005000000 */
[----:B------:R-:W-:Y:S02]  /*5160*/  IADD3 R2, PT, PT, -R5, RZ, RZ ;  /* 0x000000ff05027210 */ /* 0x000fe40007ffe1ff */
[----:B------:R-:W-:Y:S01]  /*5170*/  @!P0 IADD3 R8, PT, PT, R15, -R0, RZ ;  /* 0x800000000f088210 */ /* 0x000fe20007ffe0ff */
[----:B------:R-:W-:Y:S02]  /*5180*/  @!P0 IMAD R0, R7, R6, R0 ;  /* 0x0000000607008224 */ /* 0x000fe400078e0200 */
[----:B------:R-:W-:Y:S02]  /*5190*/  IMAD R43, R38, R2, R43 ;  /* 0x00000002262b7224 */ /* 0x000fe400078e022b */
[----:B------:R-:W-:Y:S02]  /*51a0*/  @!P0 IMAD R5, R8, R40, R3 ;  /* 0x0000002808058224 */ /* 0x000fe400078e0203 */
[----:B------:R-:W-:Y:S04]  /*51b0*/  @!P0 IMAD.MOV.U32 R3, RZ, RZ, R0 ;  /* 0x000000ffff038224 */ /* 0x000fe800078e0000 */
[----:B------:R-:W-:Y:S02]  /*51c0*/  IMAD R45, R3, R42, R45 ;  /* 0x0000002a032d7224 */ /* 0x000fe400078e022d */
[----:B------:R-:W-:Y:S07]  /*51d0*/  IMAD R43, R5, R38, R43 ;  /* 0x00000026052b7224 */ /* 0x000fee00078e022b */
.L_x_88:
[----:B------:R-:W-:Y:S01]  /*51e0*/  @!P1 IMAD.HI.U32 R0, R45, R12, RZ ;  /* 0x0000000c2d009227 */ /* 0x000fe200078e00ff */
[----:B-1----:R-:W-:Y:S01]  /*51f0*/  @!P1 ISETP.NE.AND P0, PT, R10, 0x1, PT ;  /* 0x000000010a00980c */ /* 0x002fe20003f05270 */
[----:B------:R-:W-:Y:S01]  /*5200*/  ULOP3.LUT UP0, URZ, UR42, 0x1b0, URZ, 0xc0, !UPT ;  /* 0x000001b02aff7892 */ /* 0x000fe2000f80c0ff */
[----:B------:R-:W-:Y:S01]  /*5210*/  @!P1 ISETP.NE.AND P2, PT, R9, 0x1, PT ;  /* 0x000000010900980c */ /* 0x000fe20003f45270 */
[----:B------:R-:W-:Y:S01]  /*5220*/  @!P1 IMAD.HI.U32 R3, R43, R11, RZ ;  /* 0x0000000b2b039227 */ /* 0x000fe200078e00ff */
[----:B------:R-:W-:Y:S02]  /*5230*/  @!P1 SHF.R.U32.HI R0, RZ, R13, R0 ;  /* 0x0000000dff009219 */ /* 0x000fe40000011600 */
[----:B------:R-:W-:Y:S01]  /*5240*/  @P4 SHF.R.U32.HI R107, RZ, 0x10, R17 ;  /* 0x00000010ff6b4819 */ /* 0x000fe20000011611 */
[----:B------:R-:W-:Y:S01]  /*5250*/  VIADD R113, R113, 0x1 ;  /* 0x0000000171717836 */ /* 0x000fe20000000000 */
[----:B---3--:R-:W-:Y:S02]  /*5260*/  @!P1 SHF.R.U32.HI R2, RZ, R14, R3 ;  /* 0x0000000eff029219 */ /* 0x008fe40000011603 */
[----:B------:R-:W-:Y:S02]  /*5270*/  @!P1 SEL R3, R45, R0, !P2 ;  /* 0x000000002d039207 */ /* 0x000fe40005000000 */
[----:B------:R-:W-:Y:S05]  /*5280*/  @!P1 SEL R2, R43, R2, !P0 ;  /* 0x000000022b029207 */ /* 0x000fea0004000000 */
[----:B------:R-:W-:Y:S02]  /*5290*/  @!P1 IMAD.IADD R0, R2, 0x1, -R3 ;  /* 0x0000000102009824 */ /* 0x000fe400078e0a03 */
[----:B------:R-:W-:Y:S02]  /*52a0*/  @!P1 IMAD.IADD R2, R3, 0x1, -R2 ;  /* 0x0000000103029824 */ /* 0x000fe400078e0a02 */
[----:B------:R-:W-:Y:S02]  /*52b0*/  @!P1 IMAD R45, R0, R9, R45 ;  /* 0x00000009002d9224 */ /* 0x000fe400078e022d */
[----:B------:R-:W-:Y:S01]  /*52c0*/  @!P1 IMAD R43, R2, R10, R43 ;  /* 0x0000000a022b9224 */ /* 0x000fe200078e022b */
[----:B------:R-:W-:Y:S06]  /*52d0*/  BRA.U !UP0, `(.L_x_89) ;  /* 0x0000000108407547 */ /* 0x000fec000b800000 */
[----:B------:R-:W1:Y:S01]  /*52e0*/  LDCU.64 UR8, c[0x4][0x80] ;  /* 0x01001000ff0877ac */ /* 0x000e620008000a00 */
[----:B------:R-:W-:Y:S01]  /*52f0*/  MOV R3, 0x0 ;  /* 0x0000000000037802 */ /* 0x000fe20000000f00 */
[----:B------:R-:W-:Y:S02]  /*5300*/  HFMA2 R12, -RZ, RZ, 0, 5.9604644775390625e-08 ;  /* 0x00000001ff0c7431 */ /* 0x000fe400000001ff */
[----:B------:R-:W-:Y:S02]  /*5310*/  IMAD.MOV.U32 R8, RZ, RZ, 0x70 ;  /* 0x00000070ff087424 */ /* 0x000fe400078e00ff */
[----:B------:R-:W-:Y:S01]  /*5320*/  IMAD.MOV.U32 R13, RZ, RZ, RZ ;  /* 0x000000ffff0d7224 */ /* 0x000fe200078e00ff */
[----:B------:R-:W2:Y:S01]  /*5330*/  LDCU.64 UR6, c[0x4][0x88] ;  /* 0x01001100ff0677ac */ /* 0x000ea20008000a00 */
[----:B------:R-:W3:Y:S01]  /*5340*/  LDC.64 R2, c[0x4][R3] ;  /* 0x0100000003027b82 */ /* 0x000ee20000000a00 */
[----:B------:R-:W4:Y:S01]  /*5350*/  LDCU.64 UR4, c[0x4][0x8] ;  /* 0x01000100ff0477ac */ /* 0x000f220008000a00 */
[----:B-1----:R-:W-:Y:S01]  /*5360*/  MOV R5, UR9 ;  /* 0x0000000900057c02 */ /* 0x002fe20008000f00 */
[----:B------:R-:W-:Y:S01]  /*5370*/  IMAD.U32 R4, RZ, RZ, UR8 ;  /* 0x00000008ff047e24 */ /* 0x000fe2000f8e00ff */
[----:B--2---:R-:W-:Y:S01]  /*5380*/  MOV R7, UR7 ;  /* 0x0000000700077c02 */ /* 0x004fe20008000f00 */
[----:B------:R-:W-:Y:S01]  /*5390*/  IMAD.U32 R6, RZ, RZ, UR6 ;  /* 0x00000006ff067e24 */ /* 0x000fe2000f8e00ff */
[----:B----4-:R-:W-:Y:S01]  /*53a0*/  MOV R11, UR5 ;  /* 0x00000005000b7c02 */ /* 0x010fe20008000f00 */
[----:B------:R-:W-:Y:S02]  /*53b0*/  IMAD.U32 R10, RZ, RZ, UR4 ;  /* 0x00000004ff0a7e24 */ /* 0x000fe4000f8e00ff */
[----:B------:R-:W-:Y:S07]  /*53c0*/  LEPC R20, `(.L_x_89) ;  /* 0x000000001014794e */ /* 0x000fee0000000000 */
[----:B---3-5:R-:W-:Y:S05]  /*53d0*/  CALL.ABS.NOINC R2 ;  /* 0x0000000002007343 */ /* 0x028fea0003c00000 */
.L_x_89:
[----:B------:R-:W-:Y:S01]  /*53e0*/  LOP3.LUT P0, RZ, R111, 0x1b0, RZ, 0xc0, !PT ;  /* 0x000001b06fff7812 */ /* 0x000fe2000780c0ff */
[----:B------:R-:W-:Y:S11]  /*53f0*/  BSSY.RECONVERGENT B6, `(.L_x_90) ;  /* 0x0000013000067945 */ /* 0x000ff60003800200 */
[----:B------:R-:W-:Y:S01]  /*5400*/  @!UPT UIADD3 URZ, UPT, UPT, URZ, URZ, URZ ;  /* 0x000000fffffff290 */ /* 0x000fe2000fffe0ff */
[----:B------:R-:W-:Y:S05]  /*5410*/  @!P0 BRA `(.L_x_91) ;  /* 0x0000000000408947 */ /* 0x000fea0003800000 */
        /* <DEDUP_REMOVED lines=16> */
.L_x_91:
[----:B------:R-:W-:Y:S05]  /*5520*/  BSYNC.RECONVERGENT B6 ;  /* 0x0000000000067941 */ /* 0x000fea0003800200 */
.L_x_90:
[----:B------:R-:W-:Y:S01]  /*5530*/  ISETP.NE.U32.AND P3, PT, R88, RZ, PT ;  /* 0x000000ff5800720c */ /* 0x000fe20003f65070 */
[----:B------:R-:W-:Y:S01]  /*5540*/  UISETP.NE.AND UP1, UPT, UR44, URZ, UPT ;  /* 0x000000ff2c00728c */ /* 0x000fe2000bf25270 */
[----:B------:R-:W-:Y:S02]  /*5550*/  ISETP.NE.U32.AND P4, PT, R84, RZ, PT ;  /* 0x000000ff5400720c */ /* 0x000fe40003f85070 */
[----:B------:R-:W-:Y:S02]  /*5560*/  ISETP.NE.AND.EX P3, PT, R89, RZ, PT, P3 ;  /* 0x000000ff5900720c */ /* 0x000fe40003f65330 */
[----:B------:R-:W-:Y:S02]  /*5570*/  PLOP3.LUT P1, PT, PT, PT, PT, 0x8, 0x80 ;  /* 0x000000000080781c */ /* 0x000fe40003f2e170 */
[----:B------:R-:W-:Y:S02]  /*5580*/  PLOP3.LUT P0, PT, PT, PT, UP1, 0x80, 0x8 ;  /* 0x000000000008781c */ /* 0x000fe40003f0f018 */
[----:B------:R-:W-:Y:S02]  /*5590*/  ISETP.NE.AND.EX P4, PT, R85, RZ, PT, P4 ;  /* 0x000000ff5500720c */ /* 0x000fe40003f85340 */
[----:B------:R-:W1:Y:S09]  /*55a0*/  @UP1 LDCU.64 UR4, c[0x0][0x888] ;  /* 0x00011100ff0417ac */ /* 0x000e720008000a00 */
[----:B------:R-:W-:Y:S01]  /*55b0*/  @P0 PLOP3.LUT P1, PT, P3, PT, PT, 0x80, 0x8 ;  /* 0x000000000008081c */ /* 0x000fe20001f2f070 */
[----:B-1----:R-:W-:Y:S04]  /*55c0*/  @UP1 UISETP.NE.U32.AND UP0, UPT, UR4, URZ, UPT ;  /* 0x000000ff0400128c */ /* 0x002fe8000bf05070 */
[----:B------:R-:W-:Y:S04]  /*55d0*/  @UP1 UISETP.NE.AND.EX UP0, UPT, UR5, URZ, UPT, UP0 ;  /* 0x000000ff0500128c */ /* 0x000fe8000bf05300 */
[----:B------:R-:W-:Y:S01]  /*55e0*/  @UP1 USEL UR4, URZ, 0xffffffff, UP0 ;  /* 0xffffffffff041887 */ /* 0x000fe20008000000 */
[----:B------:R-:W-:Y:S11]  /*55f0*/  @!P3 BRA `(.L_x_92) ;  /* 0x00000000002cb947 */ /* 0x000ff60003800000 */
[----:B------:R-:W-:Y:S01]  /*5600*/  ISETP.NE.U32.AND P2, PT, R86, RZ, PT ;  /* 0x000000ff5600720c */ /* 0x000fe20003f45070 */
[----:B------:R-:W-:Y:S03]  /*5610*/  IMAD.MOV.U32 R98, RZ, RZ, 0x1 ;  /* 0x00000001ff627424 */ /* 0x000fe600078e00ff */
[----:B------:R-:W-:Y:S11]  /*5620*/  ISETP.NE.AND.EX P2, PT, R87, RZ, PT, P2 ;  /* 0x000000ff5700720c */ /* 0x000ff60003f45320 */
[----:B------:R-:W-:Y:S02]  /*5630*/  @!UPT UIADD3 URZ, UPT, UPT, URZ, URZ, URZ ;  /* 0x000000fffffff290 */ /* 0x000fe4000fffe0ff */
[----:B------:R-:W1:Y:S01]  /*5640*/  @P2 LDC.64 R2, c[0x0][0x888] ;  /* 0x00022200ff022b82 */ /* 0x000e620000000a00 */
[----:B------:R-:W-:Y:S04]  /*5650*/  @P2 IMAD R0, R88, UR36, RZ ;  /* 0x0000002458002c24 */ /* 0x000fe8000f8e02ff */
[----:B-1----:R-:W-:Y:S04]  /*5660*/  @P2 IMAD.WIDE R2, R0, 0x4, R2 ;  /* 0x0000000400022825 */ /* 0x002fe800078e0202 */
[----:B------:R-:W-:Y:S01]  /*5670*/  HFMA2 R0, -RZ, RZ, 0, 5.9604644775390625e-08 ;  /* 0x00000001ff007431 */ /* 0x000fe200000001ff */
[----:B-----5:R1:W5:Y:S04]  /*5680*/  @P2 LDG.E R48, desc[UR40][R2.64] ;  /* 0x0000002802302981 */ /* 0x020368000c1e1900 */
[----:B------:R-:W-:Y:S01]  /*5690*/  @!P2 PRMT R98, R0, 0x7610, R98 ;  /* 0x000076100062a816 */ /* 0x000fe20000000062 */
[----:B-1----:R-:W2:Y:S06]  /*56a0*/  @!P2 LDC R48, c[0x0][0x880] ;  /* 0x00022000ff30ab82 */ /* 0x002eac0000000800 */
.L_x_92:
[----:B------:R-:W-:Y:S05]  /*56b0*/  @!P4 BRA `(.L_x_93) ;  /* 0x000000000020c947 */ /* 0x000fea0003800000 */
[----:B------:R-:W-:Y:S04]  /*56c0*/  ISETP.NE.U32.AND P2, PT, R82, RZ, PT ;  /* 0x000000ff5200720c */ /* 0x000fe80003f45070 */
[----:B------:R-:W-:Y:S11]  /*56d0*/  ISETP.NE.AND.EX P2, PT, R83, RZ, PT, P2 ;  /* 0x000000ff5300720c */ /* 0x000ff60003f45320 */
[----:B------:R-:W-:Y:S02]  /*56e0*/  @!UPT UIADD3 URZ, UPT, UPT, URZ, URZ, URZ ;  /* 0x000000fffffff290 */ /* 0x000fe4000fffe0ff */
[----:B------:R-:W1:Y:S01]  /*56f0*/  @P2 LDC.64 R2, c[0x0][0x8a8] ;  /* 0x00022a00ff022b82 */ /* 0x000e620000000a00 */
[----:B------:R-:W-:Y:S04]  /*5700*/  @P2 IMAD R0, R84, UR36, RZ ;  /* 0x0000002454002c24 */ /* 0x000fe8000f8e02ff */
[----:B-1----:R-:W-:Y:S05]  /*5710*/  @P2 IMAD.WIDE R2, R0, 0x4, R2 ;  /* 0x0000000400022825 */ /* 0x002fea00078e0202 */
[----:B-----5:R1:W5:Y:S02]  /*5720*/  @P2 LDG.E R47, desc[UR40][R2.64] ;  /* 0x00000028022f2981 */ /* 0x020364000c1e1900 */
[----:B-1----:R-:W3:Y:S02]  /*5730*/  @!P2 LDC R47, c[0x0][0x8a0] ;  /* 0x00022800ff2fab82 */ /* 0x002ee40000000800 */
.L_x_93:
[----:B--2--5:R-:W-:Y:S01]  /*5740*/  @P0 ISETP.NE.AND P4, PT, R48, RZ, PT ;  /* 0x000000ff3000020c */ /* 0x024fe20003f85270 */
[----:B------:R-:W-:Y:S01]  /*5750*/  IMAD.U32 R0, RZ, RZ, UR4 ;  /* 0x00000004ff007e24 */ /* 0x000fe2000f8e00ff */
[----:B------:R-:W-:Y:S01]  /*5760*/  @P0 LOP3.LUT P2, RZ, R98, 0xff, RZ, 0xc0, !PT ;  /* 0x000000ff62ff0812 */ /* 0x000fe2000784c0ff */
[----:B------:R-:W-:Y:S01]  /*5770*/  BSSY B1, `(.L_x_94) ;  /* 0x0000039000017945 */ /* 0x000fe20003800000 */
[----:B------:R-:W-:Y:S02]  /*5780*/  @P0 SEL R9, RZ, 0xffffffff, P4 ;  /* 0xffffffffff090807 */ /* 0x000fe40002000000 */
[----:B------:R-:W-:Y:S02]  /*5790*/  CS2R R58, SRZ ;  /* 0x00000000003a7805 */ /* 0x000fe4000001ff00 */
[----:B------:R-:W-:Y:S02]  /*57a0*/  LEA R92, R44, UR43, 0x3 ;  /* 0x0000002b2c5c7c11 */ /* 0x000fe4000f8e18ff */
[----:B------:R-:W-:Y:S02]  /*57b0*/  CS2R R56, SRZ ;  /* 0x0000000000387805 */ /* 0x000fe4000001ff00 */
[----:B------:R-:W-:Y:S02]  /*57c0*/  @P1 SEL R9, R0, R9, !P2 ;  /* 0x0000000900091207 */ /* 0x000fe40005000000 */
[----:B------:R-:W-:Y:S02]  /*57d0*/  CS2R R54, SRZ ;  /* 0x0000000000367805 */ /* 0x000fe4000001ff00 */
[----:B------:R-:W-:Y:S02]  /*57e0*/  SHF.L.U32 R7, R110, 0x1f, RZ ;  /* 0x0000001f6e077819 */ /* 0x000fe400000006ff */
[----:B------:R-:W-:Y:S02]  /*57f0*/  CS2R R52, SRZ ;  /* 0x0000000000347805 */ /* 0x000fe4000001ff00 */
[----:B------:R-:W-:Y:S02]  /*5800*/  @P0 LOP3.LUT R9, R9, 0x1, RZ, 0xc0, !PT ;  /* 0x0000000109090812 */ /* 0x000fe400078ec0ff */
[C---:B------:R-:W-:Y:S02]  /*5810*/  LEA.HI R5, R44.reuse, R44, RZ, 0x1 ;  /* 0x0000002c2c057211 */ /* 0x040fe400078f08ff */
[----:B------:R-:W-:Y:S02]  /*5820*/  ISETP.NE.U32.OR P1, PT, R9, 0x1, !P0 ;  /* 0x000000010900780c */ /* 0x000fe40004725470 */
[----:B------:R-:W-:Y:S01]  /*5830*/  PLOP3.LUT P5, PT, PT, PT, PT, 0x8, 0x80 ;  /* 0x000000000080781c */ /* 0x000fe20003fae170 */
[C---:B------:R-:W-:Y:S01]  /*5840*/  IMAD.SHL.U32 R3, R5.reuse, 0x20, RZ ;  /* 0x0000002005037824 */ /* 0x040fe200078e00ff */
[----:B------:R-:W-:Y:S04]  /*5850*/  LOP3.LUT R5, R5, 0xffe, RZ, 0xc0, !PT ;  /* 0x00000ffe05057812 */ /* 0x000fe800078ec0ff */
[----:B------:R-:W-:Y:S01]  /*5860*/  LOP3.LUT R3, R3, 0xffffffc0, RZ, 0xc0, !PT ;  /* 0xffffffc003037812 */ /* 0x000fe200078ec0ff */
[----:B------:R-:W-:Y:S04]  /*5870*/  IMAD.IADD R32, R44, 0x1, -R5 ;  /* 0x000000012c207824 */ /* 0x000fe800078e0a05 */
[----:B------:R-:W-:Y:S01]  /*5880*/  @P1 SHF.L.U32 R2, R108, 0x1f, RZ ;  /* 0x0000001f6c021819 */ /* 0x000fe200000006ff */
[----:B------:R-:W-:Y:S03]  /*5890*/  IMAD.IADD R3, R46, 0x1, R3 ;  /* 0x000000012e037824 */ /* 0x000fe600078e0203 */
[----:B------:R-:W1:Y:S01]  /*58a0*/  @P1 SYNCS.PHASECHK.TRANS64.TRYWAIT P0, [UR43+0xd0], R2 ;  /* 0x0000d002ff0015a7 */ /* 0x000e62000800112b */
[----:B------:R-:W-:Y:S01]  /*58b0*/  IMAD R32, R32, 0x100000, R3 ;  /* 0x0010000020207824 */ /* 0x000fe200078e0203 */
[----:B------:R2:W4:Y:S01]  /*58c0*/  SYNCS.PHASECHK.TRANS64.TRYWAIT P4, [R92+URZ+0x110], R7 ;  /* 0x000110075c0075a7 */ /* 0x00052200080811ff */
[----:B-1----:R-:W-:Y:S01]  /*58d0*/  @P1 PLOP3.LUT P5, PT, P0, PT, PT, 0x8, 0x80 ;  /* 0x000000000080181c */ /* 0x002fe200007ae170 */
[----:B------:R-:W-:Y:S01]  /*58e0*/  @!UPT UIADD3 URZ, UPT, UPT, URZ, URZ, URZ ;  /* 0x000000fffffff290 */ /* 0x000fe2000fffe0ff */
[----:B--2---:R-:W-:Y:S11]  /*58f0*/  @!P1 BRA `(.L_x_95) ;  /* 0x0000000000809947 */ /* 0x004ff60003800000 */
[----:B------:R-:W-:Y:S01]  /*5900*/  ISETP.NE.U32.AND P0, PT, RZ, UR38, PT ;  /* 0x00000026ff007c0c */ /* 0x000fe2000bf05070 */
[----:B------:R-:W-:Y:S01]  /*5910*/  BSSY B0, `(.L_x_96) ;  /* 0x0000012000007945 */ /* 0x000fe20003800000 */
[----:B------:R-:W-:Y:S02]  /*5920*/  ISETP.NE.AND P2, PT, R48, RZ, PT ;  /* 0x000000ff3000720c */ /* 0x000fe40003f45270 */
[----:B------:R-:W-:Y:S02]  /*5930*/  CS2R R54, SRZ ;  /* 0x0000000000367805 */ /* 0x000fe4000001ff00 */
[----:B------:R-:W-:Y:S02]  /*5940*/  ISETP.NE.AND.EX P0, PT, RZ, UR39, PT, P0 ;  /* 0x00000027ff007c0c */ /* 0x000fe4000bf05300 */
[----:B------:R-:W-:Y:S02]  /*5950*/  CS2R R52, SRZ ;  /* 0x0000000000347805 */ /* 0x000fe4000001ff00 */
[----:B------:R-:W-:Y:S02]  /*5960*/  LOP3.LUT P1, RZ, R98, 0xff, RZ, 0xc0, !PT ;  /* 0x000000ff62ff7812 */ /* 0x000fe4000782c0ff */
[----:B------:R-:W-:Y:S02]  /*5970*/  CS2R R58, SRZ ;  /* 0x00000000003a7805 */ /* 0x000fe4000001ff00 */
[----:B------:R-:W-:Y:S02]  /*5980*/  SEL R0, RZ, 0xffffffff, P2 ;  /* 0xffffffffff007807 */ /* 0x000fe40001000000 */
[----:B------:R-:W-:Y:S02]  /*5990*/  CS2R R56, SRZ ;  /* 0x0000000000387805 */ /* 0x000fe4000001ff00 */
[----:B------:R-:W-:Y:S04]  /*59a0*/  SEL R3, RZ, 0xffffffff, P0 ;  /* 0xffffffffff037807 */ /* 0x000fe80000000000 */
[----:B------:R-:W-:Y:S04]  /*59b0*/  @P3 SEL R0, R3, R0, !P1 ;  /* 0x0000000003003207 */ /* 0x000fe80004800000 */
[----:B------:R-:W-:Y:S04]  /*59c0*/  LOP3.LUT R0, R0, 0x1, RZ, 0xc0, !PT ;  /* 0x0000000100007812 */ /* 0x000fe800078ec0ff */
[----:B------:R-:W-:Y:S01]  /*59d0*/  ISETP.NE.U32.AND P0, PT, R0, 0x1, PT ;  /* 0x000000010000780c */ /* 0x000fe20003f05070 */
[----:B------:R-:W-:Y:S01]  /*59e0*/  @!UPT UIADD3 URZ, UPT, UPT, URZ, URZ, URZ ;  /* 0x000000fffffff290 */ /* 0x000fe2000fffe0ff */
[----:B------:R-:W-:Y:S11]  /*59f0*/  @!P5 BRA `(.L_x_97) ;  /* 0x00000000000cd947 */ /* 0x000ff60003800000 */
[----:B------:R-:W-:Y:S04]  /*5a00*/  SHF.L.U32 R3, R108, 0x1f, RZ ;  /* 0x0000001f6c037819 */ /* 0x000fe800000006ff */
[----:B------:R-:W1:Y:S02]  /*5a10*/  SYNCS.PHASECHK.TRANS64.TRYWAIT P1, [UR43+0xd0], R3 ;  /* 0x0000d003ff0075a7 */ /* 0x000e64000802112b */
[----:B-1----:R-:W-:Y:S05]  /*5a20*/  @!P1 BRA `(.L_x_98) ;  /* 0x0000001800489947 */ /* 0x002fea0003800000 */
.L_x_97:
[----:B------:R-:W-:Y:S05]  /*5a30*/  BSYNC B0 ;  /* 0x0000000000007941 */ /* 0x000fea0003800000 */
.L_x_96:
[----:B------:R2:W1:Y:S01]  /*5a40*/  @P0 LDS.128 R52, [R105+UR43+0x200] ;  /* 0x0002002b69340984 */ /* 0x0004620008000c00 */
[----:B------:R-:W-:Y:S01]  /*5a50*/  UIADD3 UR4, UPT, UPT, UR43, 0xd8, URZ ;  /* 0x000000d82b047890 */ /* 0x000fe2000fffe0ff */
[----:B------:R-:W-:Y:S02]  /*5a60*/  LOP3.LUT R108, R108, 0x1, RZ, 0x3c, !PT ;  /* 0x000000016c6c7812 */ /* 0x000fe400078e3cff */
[----:B------:R2:W1:Y:S01]  /*5a70*/  @P0 LDS.128 R56, [R104+0x10] ;  /* 0x0000100068380984 */ /* 0x0004620000000c00 */
[----:B------:R-:W-:Y:S01]  /*5a80*/  UPRMT UR4, UR37, 0x654, UR4 ;  /* 0x0000065425047896 */ /* 0x000fe20008000004 */
[----:B------:R-:W-:Y:S01]  /*5a90*/  @!PT LDS RZ, [RZ] ;  /* 0x00000000fffff984 */ /* 0x000fe20000000800 */
[----:B------:R-:W-:Y:S01]  /*5aa0*/  @!PT LDS RZ, [RZ] ;  /* 0x00000000fffff984 */ /* 0x000fe20000000800 */
[----:B------:R-:W-:Y:S01]  /*5ab0*/  @!PT LDS RZ, [RZ] ;  /* 0x00000000fffff984 */ /* 0x000fe20000000800 */
[----:B------:R-:W-:Y:S01]  /*5ac0*/  @!PT LDS RZ, [RZ] ;  /* 0x00000000fffff984 */ /* 0x000fe20000000800 */
[----:B------:R5:W-:Y:S06]  /*5ad0*/  MEMBAR.ALL.CTA ;  /* 0x0000000000007992 */ /* 0x000bec0000008000 */
[----:B-----5:R-:W5:Y:S02]  /*5ae0*/  FENCE.VIEW.ASYNC.S ;  /* 0x00000000000073c6 */ /* 0x020f640000000000 */
[----:B-----5:R-:W-:Y:S03]  /*5af0*/  SYNCS.ARRIVE.TRANS64.RED.A1T0 RZ, [UR4], RZ ;  /* 0x000000ffffff79a7 */ /* 0x020fe60008100404 */
.L_x_95:
[----:B------:R-:W-:Y:S05]  /*5b00*/  BSYNC B1 ;  /* 0x0000000000017941 */ /* 0x000fea0003800000 */
.L_x_94:
[----:B-1----:R-:W-:Y:S04]  /*5b10*/  SHF.R.U32.HI R3, RZ, 0x15, R32 ;  /* 0x00000015ff037819 */ /* 0x002fe80000011620 */
[----:B------:R-:W-:Y:S01]  /*5b20*/  LOP3.LUT P0, RZ, R3, 0x3, R106, 0x48, !PT ;  /* 0x0000000303ff7812 */ /* 0x000fe2000780486a */
[----:B------:R-:W-:Y:S01]  /*5b30*/  @!UPT UIADD3 URZ, UPT, UPT, URZ, URZ, URZ ;  /* 0x000000fffffff290 */ /* 0x000fe2000fffe0ff */
[----:B----4-:R-:W-:Y:S11]  /*5b40*/  @P4 BRA `(.L_x_99) ;  /* 0x0000000000084947 */ /* 0x010ff60003800000 */
[----:B------:R-:W1:Y:S02]  /*5b50*/  SYNCS.PHASECHK.TRANS64.TRYWAIT P1, [R92+URZ+0x110], R7 ;  /* 0x000110075c0075a7 */ /* 0x000e6400080211ff */
[----:B-1----:R-:W-:Y:S05]  /*5b60*/  @!P1 BRA `(.L_x_100) ;  /* 0x0000001800109947 */ /* 0x002fea0003800000 */
.L_x_99:
[----:B------:R-:W-:Y:S05]  /*5b70*/  @!P0 BRA `(.L_x_101) ;  /* 0x0000000000408947 */ /* 0x000fea0003800000 */
[----:B------:R-:W4:Y:S01]  /*5b80*/  LDCU.64 UR8, c[0x4][0x70] ;  /* 0x01000e00ff0877ac */ /* 0x000f220008000a00 */
[----:B------:R-:W-:Y:S01]  /*5b90*/  MOV R3, 0x0 ;  /* 0x0000000000037802 */ /* 0x000fe20000000f00 */
[----:B------:R-:W-:Y:S02]  /*5ba0*/  HFMA2 R12, -RZ, RZ, 0, 5.9604644775390625e-08 ;  /* 0x00000001ff0c7431 */ /* 0x000fe400000001ff */
[----:B------:R-:W-:Y:S02]  /*5bb0*/  IMAD.MOV.U32 R8, RZ, RZ, 0x192 ;  /* 0x00000192ff087424 */ /* 0x000fe400078e00ff */
[----:B------:R-:W-:Y:S01]  /*5bc0*/  IMAD.MOV.U32 R13, RZ, RZ, RZ ;  /* 0x000000ffff0d7224 */ /* 0x000fe200078e00ff */
[----:B------:R-:W1:Y:S01]  /*5bd0*/  LDCU.64 UR6, c[0x4][0x78] ;  /* 0x01000f00ff0677ac */ /* 0x000e620008000a00 */
[----:B------:R-:W2:Y:S01]  /*5be0*/  LDC.64 R2, c[0x4][R3] ;  /* 0x0100000003027b82 */ /* 0x000ea20000000a00 */
[----:B------:R-:W5:Y:S01]  /*5bf0*/  LDCU.64 UR4, c[0x4][0x10] ;  /* 0x01000200ff0477ac */ /* 0x000f620008000a00 */
[----:B----4-:R-:W-:Y:S01]  /*5c00*/  MOV R5, UR9 ;  /* 0x0000000900057c02 */ /* 0x010fe20008000f00 */
[----:B------:R-:W-:Y:S01]  /*5c10*/  IMAD.U32 R4, RZ, RZ, UR8 ;  /* 0x00000008ff047e24 */ /* 0x000fe2000f8e00ff */
[----:B-1----:R-:W-:Y:S01]  /*5c20*/  MOV R7, UR7 ;  /* 0x0000000700077c02 */ /* 0x002fe20008000f00 */
[----:B------:R-:W-:Y:S01]  /*5c30*/  IMAD.U32 R6, RZ, RZ, UR6 ;  /* 0x00000006ff067e24 */ /* 0x000fe2000f8e00ff */
[----:B-----5:R-:W-:Y:S01]  /*5c40*/  MOV R11, UR5 ;  /* 0x00000005000b7c02 */ /* 0x020fe20008000f00 */
[----:B------:R-:W-:Y:S02]  /*5c50*/  IMAD.U32 R10, RZ, RZ, UR4 ;  /* 0x00000004ff0a7e24 */ /* 0x000fe4000f8e00ff */
[----:B------:R-:W-:Y:S07]  /*5c60*/  LEPC R20, `(.L_x_101) ;  /* 0x000000001014794e */ /* 0x000fee0000000000 */
[----:B--23--:R-:W-:Y:S05]  /*5c70*/  CALL.ABS.NOINC R2 ;  /* 0x0000000002007343 */ /* 0x00cfea0003c00000 */
.L_x_101:
[----:B------:R-:W-:Y:S01]  /*5c80*/  LOP3.LUT P0, RZ, R103, 0x60, RZ, 0xc0, !PT ;  /* 0x0000006067ff7812 */ /* 0x000fe2000780c0ff */
[----:B------:R-:W-:Y:S05]  /*5c90*/  WARPSYNC.ALL ;  /* 0x0000000000007948 */ /* 0x000fea0003800000 */
[----:B------:R-:W-:Y:S01]  /*5ca0*/  IMAD.SHL.U32 R78, R53, 0x100, RZ ;  /* 0x00000100354e7824 */ /* 0x000fe200078e00ff */
[----:B------:R-:W-:Y:S01]  /*5cb0*/  R2UR UR4, R32 ;  /* 0x00000000200472ca */ /* 0x000fe200000e0000 */
[----:B------:R-:W-:Y:S01]  /*5cc0*/  IMAD.SHL.U32 R72, R55, 0x100, RZ ;  /* 0x0000010037487824 */ /* 0x000fe200078e00ff */
[C---:B------:R-:W-:Y:S01]  /*5cd0*/  SHF.L.U32 R50, R52.reuse, 0x10, RZ ;  /* 0x0000001034327819 */ /* 0x040fe200000006ff */
[----:B------:R-:W-:Y:S01]  /*5ce0*/  IMAD.SHL.U32 R66, R57, 0x100, RZ ;  /* 0x0000010039427824 */ /* 0x000fe200078e00ff */
[C---:B------:R-:W-:Y:S01]  /*5cf0*/  PRMT R49, R52.reuse, 0x8880, RZ ;  /* 0x0000888034317816 */ /* 0x040fe200000000ff */
[----:B------:R-:W-:Y:S01]  /*5d00*/  IMAD.SHL.U32 R60, R59, 0x100, RZ ;  /* 0x000001003b3c7824 */ /* 0x000fe200078e00ff */
[----:B------:R-:W-:Y:S01]  /*5d10*/  SHF.L.U32 R51, R52, 0x8, RZ ;  /* 0x0000000834337819 */ /* 0x000fe200000006ff */
[----:B------:R-:W-:Y:S01]  /*5d20*/  BSSY.RECONVERGENT B0, `(.L_x_102) ;  /* 0x00000a0000007945 */ /* 0x000fe20003800200 */
[----:B------:R-:W-:Y:S02]  /*5d30*/  SHF.R.S32.HI R50, RZ, 0x18, R50 ;  /* 0x00000018ff327819 */ /* 0x000fe40000011432 */
[C---:B------:R-:W-:Y:S02]  /*5d40*/  PRMT R80, R53.reuse, 0x8880, RZ ;  /* 0x0000888035507816 */ /* 0x040fe400000000ff */
[----:B------:R-:W-:Y:S01]  /*5d50*/  SHF.R.S32.HI R51, RZ, 0x18, R51 ;  /* 0x00000018ff337819 */ /* 0x000fe20000011433 */
[----:B-1----:R-:W-:Y:S01]  /*5d60*/  LDTM.16dp32bit_t0_t15.x32 R4, tmem[UR4] ;  /* 0x00000004000479ee */ /* 0x002fe20008a80000 */
[----:B------:R-:W3:Y:S01]  /*5d70*/  LDTM.16dp32bit_t16_t31.x32 R4, tmem[UR4+0x20] ;  /* 0x00002004000479ee */ /* 0x000ee20008aa0000 */
[----:B------:R-:W-:Y:S01]  /*5d80*/  NOP ;  /* 0x0000000000007918 */ /* 0x000fe20000000000 */
[----:B------:R-:W-:Y:S02]  /*5d90*/  R2UR UR5, R92 ;  /* 0x000000005c0572ca */ /* 0x000fe400000e0000 */
[----:B------:R-:W-:Y:S02]  /*5da0*/  SHF.R.S32.HI R52, RZ, 0x18, R52 ;  /* 0x00000018ff347819 */ /* 0x000fe40000011434 */
[----:B------:R-:W-:Y:S02]  /*5db0*/  SHF.L.U32 R79, R53, 0x10, RZ ;  /* 0x00000010354f7819 */ /* 0x000fe400000006ff */
[C---:B------:R-:W-:Y:S02]  /*5dc0*/  PRMT R77, R54.reuse, 0x8880, RZ ;  /* 0x00008880364d7816 */ /* 0x040fe400000000ff */
[----:B------:R-:W-:Y:S02]  /*5dd0*/  SHF.R.S32.HI R53, RZ, 0x18, R53 ;  /* 0x00000018ff357819 */ /* 0x000fe40000011435 */
[----:B------:R-:W-:Y:S02]  /*5de0*/  SHF.L.U32 R76, R54, 0x10, RZ ;  /* 0x00000010364c7819 */ /* 0x000fe400000006ff */
[C---:B------:R-:W-:Y:S01]  /*5df0*/  PRMT R74, R55.reuse, 0x8880, RZ ;  /* 0x00008880374a7816 */ /* 0x040fe200000000ff */
[----:B------:R-:W-:Y:S01]  /*5e00*/  UIADD3 UR5, UPT, UPT, UR5, 0x130, URZ ;  /* 0x0000013005057890 */ /* 0x000fe2000fffe0ff */
[----:B------:R-:W-:Y:S02]  /*5e10*/  SHF.L.U32 R73, R55, 0x10, RZ ;  /* 0x0000001037497819 */ /* 0x000fe400000006ff */
[C---:B------:R-:W-:Y:S01]  /*5e20*/  PRMT R71, R56.reuse, 0x8880, RZ ;  /* 0x0000888038477816 */ /* 0x040fe200000000ff */
[----:B------:R-:W-:Y:S01]  /*5e30*/  UPRMT UR5, UR37, 0x654, UR5 ;  /* 0x0000065425057896 */ /* 0x000fe20008000005 */
[----:B------:R-:W-:Y:S02]  /*5e40*/  SHF.R.S32.HI R55, RZ, 0x18, R55 ;  /* 0x00000018ff377819 */ /* 0x000fe40000011437 */
[----:B------:R-:W-:Y:S01]  /*5e50*/  SHF.L.U32 R70, R56, 0x10, RZ ;  /* 0x0000001038467819 */ /* 0x000fe200000006ff */
[----:B---3--:R-:W-:Y:S01]  /*5e60*/  IMAD R4, R47, R4, RZ ;  /* 0x000000042f047224 */ /* 0x008fe200078e02ff */
[----:B------:R-:W-:Y:S01]  /*5e70*/  PRMT R68, R57, 0x8880, RZ ;  /* 0x0000888039447816 */ /* 0x000fe200000000ff */
[----:B------:R-:W-:Y:S01]  /*5e80*/  IMAD R5, R47, R5, RZ ;  /* 0x000000052f057224 */ /* 0x000fe200078e02ff */
[----:B------:R-:W-:Y:S01]  /*5e90*/  SHF.L.U32 R67, R57, 0x10, RZ ;  /* 0x0000001039437819 */ /* 0x000fe200000006ff */
[----:B------:R-:W-:Y:S01]  /*5ea0*/  IMAD R6, R47, R6, RZ ;  /* 0x000000062f067224 */ /* 0x000fe200078e02ff */
[----:B------:R-:W-:Y:S01]  /*5eb0*/  SYNCS.ARRIVE.TRANS64.RED.A1T0 RZ, [UR5], RZ ;  /* 0x000000ffffff79a7 */ /* 0x000fe20008100405 */
[----:B------:R-:W-:Y:S01]  /*5ec0*/  IMAD R4, R49, R48, R4 ;  /* 0x0000003031047224 */ /* 0x000fe200078e0204 */
[----:B------:R-:W-:Y:S01]  /*5ed0*/  MOV R49, R80 ;  /* 0x0000005000317202 */ /* 0x000fe20000000f00 */
[----:B------:R-:W-:Y:S01]  /*5ee0*/  IMAD R7, R47, R7, RZ ;  /* 0x000000072f077224 */ /* 0x000fe200078e02ff */
[----:B------:R-:W-:Y:S01]  /*5ef0*/  PRMT R65, R58, 0x8880, RZ ;  /* 0x000088803a417816 */ /* 0x000fe200000000ff */
[-C--:B------:R-:W-:Y:S01]  /*5f00*/  IMAD R5, R50, R48.reuse, R5 ;  /* 0x0000003032057224 */ /* 0x080fe200078e0205 */
[----:B------:R-:W-:Y:S01]  /*5f10*/  SHF.R.S32.HI R50, RZ, 0x18, R79 ;  /* 0x00000018ff327819 */ /* 0x000fe2000001144f */
[----:B------:R-:W-:Y:S01]  /*5f20*/  IMAD R6, R51, R48, R6 ;  /* 0x0000003033067224 */ /* 0x000fe200078e0206 */
[----:B------:R-:W-:Y:S01]  /*5f30*/  SHF.R.S32.HI R51, RZ, 0x18, R78 ;  /* 0x00000018ff337819 */ /* 0x000fe2000001144e */
[C---:B------:R-:W-:Y:S01]  /*5f40*/  IMAD R8, R47.reuse, R8, RZ ;  /* 0x000000082f087224 */ /* 0x040fe200078e02ff */
[----:B------:R-:W-:Y:S01]  /*5f50*/  SHF.R.S32.HI R57, RZ, 0x18, R57 ;  /* 0x00000018ff397819 */ /* 0x000fe20000011439 */
[----:B------:R-:W-:Y:S01]  /*5f60*/  IMAD R7, R52, R48, R7 ;  /* 0x0000003034077224 */ /* 0x000fe200078e0207 */
[----:B------:R-:W-:Y:S01]  /*5f70*/  SHF.L.U32 R64, R58, 0x10, RZ ;  /* 0x000000103a407819 */ /* 0x000fe200000006ff */
[----:B------:R-:W-:Y:S01]  /*5f80*/  IMAD R9, R47, R9, RZ ;  /* 0x000000092f097224 */ /* 0x000fe200078e02ff */
[----:B------:R-:W-:Y:S01]  /*5f90*/  PRMT R62, R59, 0x8880, RZ ;  /* 0x000088803b3e7816 */ /* 0x000fe200000000ff */
[----:B------:R-:W-:Y:S01]  /*5fa0*/  IMAD R10, R47, R10, RZ ;  /* 0x0000000a2f0a7224 */ /* 0x000fe200078e02ff */
[----:B------:R-:W-:Y:S01]  /*5fb0*/  I2IP.S8.S32.SAT R92, R7, R6, RZ ;  /* 0x00000006075c7239 */ /* 0x000fe200000014ff */
[----:B------:R-:W-:Y:S01]  /*5fc0*/  IMAD R8, R49, R48, R8 ;  /* 0x0000003031087224 */ /* 0x000fe200078e0208 */
[----:B------:R-:W-:Y:S01]  /*5fd0*/  MOV R49, R77 ;  /* 0x0000004d00317202 */ /* 0x000fe20000000f00 */
[----:B------:R-:W-:Y:S01]  /*5fe0*/  IMAD R11, R47, R11, RZ ;  /* 0x0000000b2f0b7224 */ /* 0x000fe200078e02ff */
[----:B------:R-:W-:Y:S01]  /*5ff0*/  I2IP.S8.S32.SAT R92, R5, R4, R92 ;  /* 0x00000004055c7239 */ /* 0x000fe2000000145c */
[-C--:B------:R-:W-:Y:S01]  /*6000*/  IMAD R9, R50, R48.reuse, R9 ;  /* 0x0000003032097224 */ /* 0x080fe200078e0209 */
[----:B------:R-:W-:Y:S01]  /*6010*/  SHF.R.S32.HI R50, RZ, 0x18, R76 ;  /* 0x00000018ff327819 */ /* 0x000fe2000001144c */
[----:B------:R-:W-:Y:S01]  /*6020*/  IMAD R10, R51, R48, R10 ;  /* 0x00000030330a7224 */ /* 0x000fe200078e020a */
[----:B------:R-:W-:Y:S01]  /*6030*/  MOV R51, R74 ;  /* 0x0000004a00337202 */ /* 0x000fe20000000f00 */
[----:B------:R-:W-:Y:S01]  /*6040*/  IMAD R12, R47, R12, RZ ;  /* 0x0000000c2f0c7224 */ /* 0x000fe200078e02ff */
[----:B------:R-:W-:Y:S01]  /*6050*/  SHF.L.U32 R75, R54, 0x8, RZ ;  /* 0x00000008364b7819 */ /* 0x000fe200000006ff */
[-C--:B------:R-:W-:Y:S01]  /*6060*/  IMAD R11, R53, R48.reuse, R11 ;  /* 0x00000030350b7224 */ /* 0x080fe200078e020b */
[----:B------:R-:W-:Y:S01]  /*6070*/  SHF.R.S32.HI R54, RZ, 0x18, R54 ;  /* 0x00000018ff367819 */ /* 0x000fe20000011436 */
[----:B------:R-:W-:Y:S01]  /*6080*/  IMAD R13, R47, R13, RZ ;  /* 0x0000000d2f0d7224 */ /* 0x000fe200078e02ff */
[----:B------:R-:W-:Y:S01]  /*6090*/  SHF.R.S32.HI R53, RZ, 0x18, R72 ;  /* 0x00000018ff357819 */ /* 0x000fe20000011448 */
[----:B------:R-:W-:Y:S01]  /*60a0*/  IMAD R12, R49, R48, R12 ;  /* 0x00000030310c7224 */ /* 0x000fe200078e020c */
[----:B------:R-:W-:Y:S01]  /*60b0*/  SHF.R.S32.HI R49, RZ, 0x18, R75 ;  /* 0x00000018ff317819 */ /* 0x000fe2000001144b */
[----:B------:R-:W-:Y:S01]  /*60c0*/  IMAD R14, R47, R14, RZ ;  /* 0x0000000e2f0e7224 */ /* 0x000fe200078e02ff */
[----:B------:R-:W-:Y:S01]  /*60d0*/  I2IP.S8.S32.SAT R93, R11, R10, RZ ;  /* 0x0000000a0b5d7239 */ /* 0x000fe200000014ff */
[----:B------:R-:W-:Y:S01]  /*60e0*/  IMAD R15, R47, R15, RZ ;  /* 0x0000000f2f0f7224 */ /* 0x000fe200078e02ff */
[----:B------:R-:W-:Y:S01]  /*60f0*/  SHF.L.U32 R61, R59, 0x10, RZ ;  /* 0x000000103b3d7819 */ /* 0x000fe200000006ff */
[----:B------:R-:W-:Y:S01]  /*6100*/  IMAD R13, R50, R48, R13 ;  /* 0x00000030320d7224 */ /* 0x000fe200078e020d */
[----:B------:R-:W-:Y:S01]  /*6110*/  I2IP.S8.S32.SAT R93, R9, R8, R93 ;  /* 0x00000008095d7239 */ /* 0x000fe2000000145d */
[----:B------:R-:W-:Y:S01]  /*6120*/  IMAD R16, R47, R16, RZ ;  /* 0x000000102f107224 */ /* 0x000fe200078e02ff */
[----:B------:R-:W-:Y:S01]  /*6130*/  SHF.R.S32.HI R50, RZ, 0x18, R73 ;  /* 0x00000018ff327819 */ /* 0x000fe20000011449 */
[-C--:B------:R-:W-:Y:S01]  /*6140*/  IMAD R14, R49, R48.reuse, R14 ;  /* 0x00000030310e7224 */ /* 0x080fe200078e020e */
[----:B------:R-:W-:Y:S01]  /*6150*/  SHF.R.S32.HI R59, RZ, 0x18, R59 ;  /* 0x00000018ff3b7819 */ /* 0x000fe2000001143b */
[C---:B------:R-:W-:Y:S01]  /*6160*/  IMAD R17, R47.reuse, R17, RZ ;  /* 0x000000112f117224 */ /* 0x040fe200078e02ff */
[----:B------:R-:W-:Y:S01]  /*6170*/  SHF.L.U32 R69, R56, 0x8, RZ ;  /* 0x0000000838457819 */ /* 0x000fe200000006ff */
[----:B------:R-:W-:Y:S01]  /*6180*/  IMAD R15, R54, R48, R15 ;  /* 0x00000030360f7224 */ /* 0x000fe200078e020f */
[----:B------:R-:W-:Y:S01]  /*6190*/  SHF.R.S32.HI R56, RZ, 0x18, R56 ;  /* 0x00000018ff387819 */ /* 0x000fe20000011438 */
[----:B------:R-:W-:Y:S01]  /*61a0*/  IMAD R18, R47, R18, RZ ;  /* 0x000000122f127224 */ /* 0x000fe200078e02ff */
[----:B------:R-:W-:Y:S01]  /*61b0*/  SHF.L.U32 R63, R58, 0x8, RZ ;  /* 0x000000083a3f7819 */ /* 0x000fe200000006ff */
[----:B------:R-:W-:Y:S01]  /*61c0*/  IMAD R16, R51, R48, R16 ;  /* 0x0000003033107224 */ /* 0x000fe200078e0210 */
[----:B------:R-:W-:Y:S01]  /*61d0*/  I2IP.S8.S32.SAT R94, R15, R14, RZ ;  /* 0x0000000e0f5e7239 */ /* 0x000fe200000014ff */
[----:B------:R-:W-:Y:S01]  /*61e0*/  IMAD R19, R47, R19, RZ ;  /* 0x000000132f137224 */ /* 0x000fe200078e02ff */
[----:B------:R-:W-:Y:S01]  /*61f0*/  SHF.R.S32.HI R51, RZ, 0x18, R70 ;  /* 0x00000018ff337819 */ /* 0x000fe20000011446 */
[----:B------:R-:W-:Y:S01]  /*6200*/  IMAD R17, R50, R48, R17 ;  /* 0x0000003032117224 */ /* 0x000fe200078e0211 */
[----:B------:R-:W-:Y:S01]  /*6210*/  I2IP.S8.S32.SAT R94, R13, R12, R94 ;  /* 0x0000000c0d5e7239 */ /* 0x000fe2000000145e */
[----:B------:R-:W-:Y:S01]  /*6220*/  IMAD R0, R47, R20, RZ ;  /* 0x000000142f007224 */ /* 0x000fe200078e02ff */
[----:B------:R-:W-:Y:S01]  /*6230*/  SHF.R.S32.HI R50, RZ, 0x18, R69 ;  /* 0x00000018ff327819 */ /* 0x000fe20000011445 */
[-C--:B------:R-:W-:Y:S01]  /*6240*/  IMAD R18, R53, R48.reuse, R18 ;  /* 0x0000003035127224 */ /* 0x080fe200078e0212 */
[----:B------:R-:W-:Y:S01]  /*6250*/  SHF.R.S32.HI R58, RZ, 0x18, R58 ;  /* 0x00000018ff3a7819 */ /* 0x000fe2000001143a */
[----:B------:R-:W-:Y:S01]  /*6260*/  IMAD.MOV.U32 R49, RZ, RZ, R71 ;  /* 0x000000ffff317224 */ /* 0x000fe200078e0047 */
[----:B------:R-:W-:Y:S01]  /*6270*/  SHF.R.S32.HI R53, RZ, 0x18, R60 ;  /* 0x00000018ff357819 */ /* 0x000fe2000001143c */
[----:B------:R-:W-:Y:S02]  /*6280*/  IMAD R2, R47, R21, RZ ;  /* 0x000000152f027224 */ /* 0x000fe400078e02ff */
[----:B------:R-:W-:Y:S02]  /*6290*/  IMAD R19, R55, R48, R19 ;  /* 0x0000003037137224 */ /* 0x000fe400078e0213 */
[----:B------:R-:W-:Y:S02]  /*62a0*/  IMAD R3, R47, R22, RZ ;  /* 0x000000162f037224 */ /* 0x000fe400078e02ff */
[----:B------:R-:W-:Y:S01]  /*62b0*/  IMAD R0, R49, R48, R0 ;  /* 0x0000003031007224 */ /* 0x000fe200078e0200 */
[----:B------:R-:W-:Y:S01]  /*62c0*/  I2IP.S8.S32.SAT R95, R19, R18, RZ ;  /* 0x00000012135f7239 */ /* 0x000fe200000014ff */
[----:B------:R-:W-:Y:S01]  /*62d0*/  IMAD R23, R47, R23, RZ ;  /* 0x000000172f177224 */ /* 0x000fe200078e02ff */
[----:B------:R-:W-:Y:S01]  /*62e0*/  MOV R49, R68 ;  /* 0x0000004400317202 */ /* 0x000fe20000000f00 */
[----:B------:R-:W-:Y:S01]  /*62f0*/  IMAD R2, R51, R48, R2 ;  /* 0x0000003033027224 */ /* 0x000fe200078e0202 */
[----:B------:R-:W-:Y:S01]  /*6300*/  I2IP.S8.S32.SAT R95, R17, R16, R95 ;  /* 0x00000010115f7239 */ /* 0x000fe2000000145f */
[C---:B------:R-:W-:Y:S01]  /*6310*/  IMAD R20, R47.reuse, R24, RZ ;  /* 0x000000182f147224 */ /* 0x040fe200078e02ff */
[----:B------:R-:W-:Y:S01]  /*6320*/  SHF.R.S32.HI R51, RZ, 0x18, R66 ;  /* 0x00000018ff337819 */ /* 0x000fe20000011442 */
[-C--:B------:R-:W-:Y:S01]  /*6330*/  IMAD R3, R50, R48.reuse, R3 ;  /* 0x0000003032037224 */ /* 0x080fe200078e0203 */
[----:B------:R-:W-:Y:S01]  /*6340*/  SHF.R.S32.HI R50, RZ, 0x18, R67 ;  /* 0x00000018ff327819 */ /* 0x000fe20000011443 */
[C---:B------:R-:W-:Y:S01]  /*6350*/  IMAD R21, R47.reuse, R25, RZ ;  /* 0x000000192f157224 */ /* 0x040fe200078e02ff */
[----:B------:R1:W-:Y:S01]  /*6360*/  STS.128 [R105+UR43+0x1200], R92 ;  /* 0x0012005c69007988 */ /* 0x0003e20008000c2b */
[----:B------:R-:W-:Y:S02]  /*6370*/  IMAD R23, R56, R48, R23 ;  /* 0x0000003038177224 */ /* 0x000fe400078e0217 */
[----:B------:R-:W-:Y:S02]  /*6380*/  IMAD R22, R47, R26, RZ ;  /* 0x0000001a2f167224 */ /* 0x000fe400078e02ff */
[-C--:B------:R-:W-:Y:S01]  /*6390*/  IMAD R20, R49, R48.reuse, R20 ;  /* 0x0000003031147224 */ /* 0x080fe200078e0214 */
[----:B------:R-:W-:Y:S01]  /*63a0*/  I2IP.S8.S32.SAT R115, R23, R3, RZ ;  /* 0x0000000317737239 */ /* 0x000fe200000014ff */
[C---:B------:R-:W-:Y:S01]  /*63b0*/  IMAD R27, R47.reuse, R27, RZ ;  /* 0x0000001b2f1b7224 */ /* 0x040fe200078e02ff */
[----:B------:R-:W-:Y:S01]  /*63c0*/  MOV R49, R65 ;  /* 0x0000004100317202 */ /* 0x000fe20000000f00 */
[----:B------:R-:W-:Y:S01]  /*63d0*/  IMAD R21, R50, R48, R21 ;  /* 0x0000003032157224 */ /* 0x000fe200078e0215 */
[----:B------:R-:W-:Y:S01]  /*63e0*/  I2IP.S8.S32.SAT R116, R2, R0, R115 ;  /* 0x0000000002747239 */ /* 0x000fe20000001473 */
[----:B------:R-:W-:Y:S01]  /*63f0*/  IMAD R24, R47, R28, RZ ;  /* 0x0000001c2f187224 */ /* 0x000fe200078e02ff */
[----:B------:R-:W-:Y:S01]  /*6400*/  SHF.R.S32.HI R50, RZ, 0x18, R64 ;  /* 0x00000018ff327819 */ /* 0x000fe20000011440 */
[----:B------:R-:W-:Y:S01]  /*6410*/  IMAD R22, R51, R48, R22 ;  /* 0x0000003033167224 */ /* 0x000fe200078e0216 */
[----:B------:R-:W-:Y:S01]  /*6420*/  MOV R51, R62 ;  /* 0x0000003e00337202 */ /* 0x000fe20000000f00 */
[-C--:B------:R-:W-:Y:S02]  /*6430*/  IMAD R27, R57, R48.reuse, R27 ;  /* 0x00000030391b7224 */ /* 0x080fe400078e021b */
[----:B------:R-:W-:Y:S02]  /*6440*/  IMAD R25, R47, R29, RZ ;  /* 0x0000001d2f197224 */ /* 0x000fe400078e02ff */
[----:B------:R-:W-:Y:S01]  /*6450*/  IMAD R24, R49, R48, R24 ;  /* 0x0000003031187224 */ /* 0x000fe200078e0218 */
[----:B------:R-:W-:Y:S01]  /*6460*/  SHF.R.S32.HI R49, RZ, 0x18, R63 ;  /* 0x00000018ff317819 */ /* 0x000fe2000001143f */
[----:B------:R-:W-:Y:S01]  /*6470*/  IMAD R26, R47, R30, RZ ;  /* 0x0000001e2f1a7224 */ /* 0x000fe200078e02ff */
[----:B------:R-:W-:Y:S01]  /*6480*/  I2IP.S8.S32.SAT R117, R27, R22, RZ ;  /* 0x000000161b757239 */ /* 0x000fe200000014ff */
[C---:B------:R-:W-:Y:S02]  /*6490*/  IMAD R31, R47.reuse, R31, RZ ;  /* 0x0000001f2f1f7224 */ /* 0x040fe400078e02ff */
[----:B------:R-:W-:Y:S01]  /*64a0*/  IMAD R25, R50, R48, R25 ;  /* 0x0000003032197224 */ /* 0x000fe200078e0219 */
[----:B------:R-:W-:Y:S01]  /*64b0*/  SHF.R.S32.HI R50, RZ, 0x18, R61 ;  /* 0x00000018ff327819 */ /* 0x000fe2000001143d */
[----:B------:R-:W-:Y:S01]  /*64c0*/  IMAD R28, R47, R32, RZ ;  /* 0x000000202f1c7224 */ /* 0x000fe200078e02ff */
[----:B------:R-:W-:Y:S01]  /*64d0*/  I2IP.S8.S32.SAT R117, R21, R20, R117 ;  /* 0x0000001415757239 */ /* 0x000fe20000001475 */
[-C--:B------:R-:W-:Y:S02]  /*64e0*/  IMAD R26, R49, R48.reuse, R26 ;  /* 0x00000030311a7224 */ /* 0x080fe400078e021a */
[----:B------:R-:W-:Y:S02]  /*64f0*/  IMAD R29, R47, R33, RZ ;  /* 0x000000212f1d7224 */ /* 0x000fe400078e02ff */
[-C--:B------:R-:W-:Y:S02]  /*6500*/  IMAD R31, R58, R48.reuse, R31 ;  /* 0x000000303a1f7224 */ /* 0x080fe400078e021f */
[----:B------:R-:W-:Y:S02]  /*6510*/  IMAD R28, R51, R48, R28 ;  /* 0x00000030331c7224 */ /* 0x000fe400078e021c */
[----:B------:R-:W-:Y:S01]  /*6520*/  IMAD R30, R47, R34, RZ ;  /* 0x000000222f1e7224 */ /* 0x000fe200078e02ff */
[----:B------:R-:W-:Y:S01]  /*6530*/  I2IP.S8.S32.SAT R114, R31, R26, RZ ;  /* 0x0000001a1f727239 */ /* 0x000fe200000014ff */
[----:B------:R-:W-:Y:S02]  /*6540*/  IMAD R29, R50, R48, R29 ;  /* 0x00000030321d7224 */ /* 0x000fe400078e021d */
[----:B------:R-:W-:Y:S01]  /*6550*/  IMAD R35, R47, R35, RZ ;  /* 0x000000232f237224 */ /* 0x000fe200078e02ff */
[----:B------:R-:W-:Y:S01]  /*6560*/  I2IP.S8.S32.SAT R118, R25, R24, R114 ;  /* 0x0000001819767239 */ /* 0x000fe20000001472 */
[-C--:B------:R-:W-:Y:S01]  /*6570*/  IMAD R30, R53, R48.reuse, R30 ;  /* 0x00000030351e7224 */ /* 0x080fe200078e021e */
[----:B------:R-:W-:Y:S01]  /*6580*/  IADD3 R114, PT, PT, R44, 0x1, RZ ;  /* 0x000000012c727810 */ /* 0x000fe20007ffe0ff */
[----:B------:R-:W-:Y:S05]  /*6590*/  IMAD R35, R59, R48, R35 ;  /* 0x000000303b237224 */ /* 0x000fea00078e0223 */
[----:B------:R-:W-:Y:S04]  /*65a0*/  I2IP.S8.S32.SAT R120, R35, R30, RZ ;  /* 0x0000001e23787239 */ /* 0x000fe800000014ff */
[----:B------:R-:W-:Y:S05]  /*65b0*/  I2IP.S8.S32.SAT R119, R29, R28, R120 ;  /* 0x0000001c1d777239 */ /* 0x000fea0000001478 */
[----:B------:R1:W-:Y:S01]  /*65c0*/  STS.128 [R104+0x1010], R116 ;  /* 0x0010107468007388 */ /* 0x0003e20000000c00 */
[----:B------:R-:W-:Y:S01]  /*65d0*/  @!PT LDS RZ, [RZ] ;  /* 0x00000000fffff984 */ /* 0x000fe20000000800 */
[----:B------:R-:W-:Y:S01]  /*65e0*/  @!PT LDS RZ, [RZ] ;  /* 0x00000000fffff984 */ /* 0x000fe20000000800 */
[----:B------:R-:W-:Y:S01]  /*65f0*/  @!PT LDS RZ, [RZ] ;  /* 0x00000000fffff984 */ /* 0x000fe20000000800 */
[----:B------:R-:W-:Y:S01]  /*6600*/  @!PT LDS RZ, [RZ] ;  /* 0x00000000fffff984 */ /* 0x000fe20000000800 */
[----:B------:R3:W-:Y:S07]  /*6610*/  MEMBAR.ALL.CTA ;  /* 0x0000000000007992 */ /* 0x0007ee0000008000 */
[----:B---3--:R-:W3:Y:S02]  /*6620*/  FENCE.VIEW.ASYNC.S ;  /* 0x00000000000073c6 */ /* 0x008ee40000000000 */
[----:B---3--:R-:W-:Y:S06]  /*6630*/  BAR.SYNC.DEFER_BLOCKING 0x1, 0x80 ;  /* 0x0042000000007b1d */ /* 0x008fec0000010000 */
[----:B------:R-:W-:Y:S05]  /*6640*/  @P0 BRA `(.L_x_103) ;  /* 0x0000000000340947 */ /* 0x000fea0003800000 */
[----:B------:R-:W-:Y:S01]  /*6650*/  UIADD3 UR12, UPT, UPT, UR43, 0x1200, URZ ;  /* 0x000012002b0c7890 */ /* 0x000fe2000fffe0ff */
[----:B------:R-:W-:Y:S01]  /*6660*/  R2UR UR9, R97 ;  /* 0x00000000610972ca */ /* 0x000fe200000e0000 */
[----:B------:R-:W-:Y:S01]  /*6670*/  UIADD3 UR10, UP0, UPT, UR46, 0x680, URZ ;  /* 0x000006802e0a7890 */ /* 0x000fe2000ff1e0ff */
[----:B------:R-:W-:Y:S01]  /*6680*/  R2UR UR8, R99 ;  /* 0x00000000630872ca */ /* 0x000fe200000e0000 */
[----:B------:R-:W-:Y:S02]  /*6690*/  UMOV UR7, UR36 ;  /* 0x0000002400077c82 */ /* 0x000fe40008000000 */
[----:B------:R-:W-:Y:S01]  /*66a0*/  IMAD.U32 R111, RZ, RZ, UR12 ;  /* 0x0000000cff6f7e24 */ /* 0x000fe2000f8e00ff */
[----:B------:R-:W-:Y:S04]  /*66b0*/  UIADD3.X UR11, UPT, UPT, URZ, UR47, URZ, UP0, !UPT ;  /* 0x0000002fff0b7290 */ /* 0x000fe800087fe4ff */
[----:B------:R-:W-:Y:S03]  /*66c0*/  R2UR UR4, R111 ;  /* 0x000000006f0472ca */ /* 0x000fe600000e0000 */
[----:B------:R-:W-:Y:S02]  /*66d0*/  USHF.L.U32 UR5, UR9, 0x6, URZ ;  /* 0x0000000609057899 */ /* 0x000fe400080006ff */
[----:B------:R-:W-:Y:S09]  /*66e0*/  USHF.L.U32 UR6, UR8, 0x6, URZ ;  /* 0x0000000608067899 */ /* 0x000ff200080006ff */
[----:B------:R3:W-:Y:S01]  /*66f0*/  UTMASTG.3D [UR4], [UR10] ;  /* 0x000000040a0073b5 */ /* 0x0007e20008010000 */
[----:B------:R0:W-:Y:S01]  /*6700*/  UTMACMDFLUSH ;  /* 0x00000000000079b7 */ /* 0x0001e20000000000 */
[----:B---3--:R-:W-:Y:S04]  /*6710*/  DEPBAR.LE SB0, 0x0 ;  /* 0x000080000000791a */ /* 0x008fe80000000000 */
.L_x_103:
[----:B------:R-:W-:Y:S05]  /*6720*/  BSYNC.RECONVERGENT B0 ;  /* 0x0000000000007941 */ /* 0x000fea0003800200 */
.L_x_102:
[----:B------:R-:W-:Y:S01]  /*6730*/  BAR.SYNC.DEFER_BLOCKING 0x1, 0x80 ;  /* 0x0042000000007b1d */ /* 0x000fe20000010000 */
[----:B------:R-:W-:Y:S01]  /*6740*/  ISETP.NE.AND P2, PT, R112, RZ, PT ;  /* 0x000000ff7000720c */ /* 0x000fe20003f45270 */
[----:B------:R-:W-:Y:S01]  /*6750*/  IMAD.IADD R97, R43, 0x1, R81 ;  /* 0x000000012b617824 */ /* 0x000fe200078e0251 */
[----:B------:R-:W-:Y:S01]  /*6760*/  ISETP.NE.AND P0, PT, R113, 0x2, PT ;  /* 0x000000027100780c */ /* 0x000fe20003f05270 */
[----:B------:R-:W-:Y:S01]  /*6770*/  IMAD.IADD R99, R45, 0x1, R96 ;  /* 0x000000012d637824 */ /* 0x000fe200078e0260 */
[----:B------:R-:W-:Y:S02]  /*6780*/  ISETP.NE.AND P1, PT, R114, 0x4, PT ;  /* 0x000000047200780c */ /* 0x000fe40003f25270 */
[----:B------:R-:W-:Y:S02]  /*6790*/  SEL R0, RZ, 0x1, P0 ;  /* 0x00000001ff007807 */ /* 0x000fe40000000000 */
[----:B------:R-:W-:Y:S02]  /*67a0*/  SEL R3, RZ, 0x1, P1 ;  /* 0x00000001ff037807 */ /* 0x000fe40000800000 */
[----:B------:R-:W-:Y:S02]  /*67b0*/  LOP3.LUT R109, R109, R0, RZ, 0x3c, !PT ;  /* 0x000000006d6d7212 */ /* 0x000fe400078e3cff */
[----:B------:R-:W-:Y:S02]  /*67c0*/  LOP3.LUT R110, R110, R3, RZ, 0x3c, !PT ;  /* 0x000000036e6e7212 */ /* 0x000fe400078e3cff */
[----:B------:R-:W-:Y:S02]  /*67d0*/  @P2 R2UR UR36, R107 ;  /* 0x000000006b2422ca */ /* 0x000fe400000e0000 */
[----:B------:R-:W-:Y:S02]  /*67e0*/  SEL R113, R113, RZ, P0 ;  /* 0x000000ff71717207 */ /* 0x000fe40000000000 */
[----:B------:R-:W-:Y:S01]  /*67f0*/  SEL R44, R114, RZ, P1 ;  /* 0x000000ff722c7207 */ /* 0x000fe20000800000 */
[----:B------:R-:W-:Y:S10]  /*6800*/  @P2 BRA `(.L_x_104) ;  /* 0xffffffe400682947 */ /* 0x000ff4000383ffff */
[----:B------:R-:W-:Y:S05]  /*6810*/  EXIT ;  /* 0x000000000000794d */ /* 0x000fea0003800000 */
.L_x_20:
[----:B--2---:R2:W1:Y:S02]  /*6820*/  SYNCS.PHASECHK.TRANS64.TRYWAIT P0, [R3+URZ+0x160], R2 ;  /* 0x00016002030075a7 */ /* 0x00446400080011ff */
[----:B-1----:R-:W-:Y:S05]  /*6830*/  @!P0 NANOSLEEP.SYNCS 0x989680 ;  /* 0x009896800000895d */ /* 0x002fea0003900000 */
[----:B------:R-:W1:Y:S02]  /*6840*/  @!P0 SYNCS.PHASECHK.TRANS64 P0, [R3+URZ+0x160], R2 ;  /* 0x00016002030085a7 */ /* 0x000e6400080010ff */
[----:B-1----:R-:W-:Y:S05]  /*6850*/  @!P0 BRA `(.L_x_20) ;  /* 0xfffffffc00f08947 */ /* 0x002fea000383ffff */
[----:B------:R-:W-:Y:S05]  /*6860*/  BRA `(.L_x_105) ;  /* 0xffffffac00987947 */ /* 0x000fea000383ffff */
.L_x_23:
[----:B-1----:R-:W-:-:S07]  /*6870*/  MOV R2, UR33 ;  /* 0x0000002100027c02 */ /* 0x002fce0008000f00 */
.L_x_106:
[----:B-1----:R1:W2:Y:S02]  /*6880*/  SYNCS.PHASECHK.TRANS64.TRYWAIT P0, [R2+URZ+0x68], R5 ;  /* 0x00006805020075a7 */ /* 0x0022a400080011ff */
[----:B--2---:R-:W-:Y:S05]  /*6890*/  @!P0 NANOSLEEP.SYNCS 0x989680 ;  /* 0x009896800000895d */ /* 0x004fea0003900000 */
[----:B------:R-:W2:Y:S02]  /*68a0*/  @!P0 SYNCS.PHASECHK.TRANS64 P0, [R2+URZ+0x68], R5 ;  /* 0x00006805020085a7 */ /* 0x000ea400080010ff */
[----:B--2---:R-:W-:Y:S05]  /*68b0*/  @!P0 BRA `(.L_x_106) ;  /* 0xfffffffc00f08947 */ /* 0x004fea000383ffff */
[----:B------:R-:W-:Y:S05]  /*68c0*/  BRA `(.L_x_22) ;  /* 0xffffffac00e87947 */ /* 0x000fea000383ffff */
.L_x_29:
[----:B-1----:R-:W-:-:S07]  /*68d0*/  MOV R2, UR17 ;  /* 0x0000001100027c02 */ /* 0x002fce0008000f00 */
.L_x_107:
[----:B-1----:R1:W2:Y:S02]  /*68e0*/  SYNCS.PHASECHK.TRANS64.TRYWAIT P0, [R2+URZ+0x68], R5 ;  /* 0x00006805020075a7 */ /* 0x0022a400080011ff */
[----:B--2---:R-:W-:Y:S05]  /*68f0*/  @!P0 NANOSLEEP.SYNCS 0x989680 ;  /* 0x009896800000895d */ /* 0x004fea0003900000 */
[----:B------:R-:W2:Y:S02]  /*6900*/  @!P0 SYNCS.PHASECHK.TRANS64 P0, [R2+URZ+0x68], R5 ;  /* 0x00006805020085a7 */ /* 0x000ea400080010ff */
[----:B--2---:R-:W-:Y:S05]  /*6910*/  @!P0 BRA `(.L_x_107) ;  /* 0xfffffffc00f08947 */ /* 0x004fea000383ffff */
[----:B------:R-:W-:Y:S05]  /*6920*/  BRA `(.L_x_28) ;  /* 0xffffffb0008c7947 */ /* 0x000fea000383ffff */
.L_x_33:
[----:B-1----:R1:W2:Y:S02]  /*6930*/  SYNCS.PHASECHK.TRANS64.TRYWAIT P0, [R2+URZ+0xf0], R3 ;  /* 0x0000f003020075a7 */ /* 0x0022a400080011ff */
[----:B--2---:R-:W-:Y:S05]  /*6940*/  @!P0 NANOSLEEP.SYNCS 0x989680 ;  /* 0x009896800000895d */ /* 0x004fea0003900000 */
[----:B------:R-:W2:Y:S02]  /*6950*/  @!P0 SYNCS.PHASECHK.TRANS64 P0, [R2+URZ+0xf0], R3 ;  /* 0x0000f003020085a7 */ /* 0x000ea400080010ff */
[----:B--2---:R-:W-:Y:S05]  /*6960*/  @!P0 BRA `(.L_x_33) ;  /* 0xfffffffc00f08947 */ /* 0x004fea000383ffff */
[----:B------:R-:W-:Y:S05]  /*6970*/  BRA `(.L_x_108) ;  /* 0xffffffb400187947 */ /* 0x000fea000383ffff */
.L_x_37:
[----:B----4-:R-:W-:-:S07]  /*6980*/  MOV R0, UR5 ;  /* 0x0000000500007c02 */ /* 0x010fce0008000f00 */
.L_x_109:
[----:B-1----:R1:W2:Y:S02]  /*6990*/  SYNCS.PHASECHK.TRANS64.TRYWAIT P0, [R0+URZ], R3 ;  /* 0x00000003000075a7 */ /* 0x0022a400080011ff */
[----:B--2---:R-:W-:Y:S05]  /*69a0*/  @!P0 NANOSLEEP.SYNCS 0x989680 ;  /* 0x009896800000895d */ /* 0x004fea0003900000 */
[----:B------:R-:W2:Y:S02]  /*69b0*/  @!P0 SYNCS.PHASECHK.TRANS64 P0, [R0+URZ], R3 ;  /* 0x00000003000085a7 */ /* 0x000ea400080010ff */
[----:B--2---:R-:W-:Y:S05]  /*69c0*/  @!P0 BRA `(.L_x_109) ;  /* 0xfffffffc00f08947 */ /* 0x004fea000383ffff */
[----:B------:R-:W-:Y:S05]  /*69d0*/  BRA `(.L_x_110) ;  /* 0xffffffb800887947 */ /* 0x000fea000383ffff */
.L_x_38:
[----:B----4-:R-:W-:-:S07]  /*69e0*/  MOV R0, UR5 ;  /* 0x0000000500007c02 */ /* 0x010fce0008000f00 */
.L_x_111:
[----:B-1----:R1:W2:Y:S02]  /*69f0*/  SYNCS.PHASECHK.TRANS64.TRYWAIT P0, [R0+URZ], R3 ;  /* 0x00000003000075a7 */ /* 0x0022a400080011ff */
[----:B--2---:R-:W-:Y:S05]  /*6a00*/  @!P0 NANOSLEEP.SYNCS 0x989680 ;  /* 0x009896800000895d */ /* 0x004fea0003900000 */
[----:B------:R-:W2:Y:S02]  /*6a10*/  @!P0 SYNCS.PHASECHK.TRANS64 P0, [R0+URZ], R3 ;  /* 0x00000003000085a7 */ /* 0x000ea400080010ff */
[----:B--2---:R-:W-:Y:S05]  /*6a20*/  @!P0 BRA `(.L_x_111) ;  /* 0xfffffffc00f08947 */ /* 0x004fea000383ffff */
[----:B------:R-:W-:Y:S05]  /*6a30*/  BRA `(.L_x_112) ;  /* 0xffffffb800947947 */ /* 0x000fea000383ffff */
.L_x_39:
[----:B----4-:R-:W-:-:S07]  /*6a40*/  MOV R0, UR5 ;  /* 0x0000000500007c02 */ /* 0x010fce0008000f00 */
.L_x_113:
[----:B-1----:R1:W2:Y:S02]  /*6a50*/  SYNCS.PHASECHK.TRANS64.TRYWAIT P0, [R0+URZ], R3 ;  /* 0x00000003000075a7 */ /* 0x0022a400080011ff */
[----:B--2---:R-:W-:Y:S05]  /*6a60*/  @!P0 NANOSLEEP.SYNCS 0x989680 ;  /* 0x009896800000895d */ /* 0x004fea0003900000 */
[----:B------:R-:W2:Y:S02]  /*6a70*/  @!P0 SYNCS.PHASECHK.TRANS64 P0, [R0+URZ], R3 ;  /* 0x00000003000085a7 */ /* 0x000ea400080010ff */
[----:B--2---:R-:W-:Y:S05]  /*6a80*/  @!P0 BRA `(.L_x_113) ;  /* 0xfffffffc00f08947 */ /* 0x004fea000383ffff */
[----:B------:R-:W-:Y:S05]  /*6a90*/  BRA `(.L_x_114) ;  /* 0xffffffb800a07947 */ /* 0x000fea000383ffff */
.L_x_40:
[----:B----4-:R-:W-:-:S07]  /*6aa0*/  MOV R0, UR5 ;  /* 0x0000000500007c02 */ /* 0x010fce0008000f00 */
.L_x_115:
[----:B-1----:R1:W2:Y:S02]  /*6ab0*/  SYNCS.PHASECHK.TRANS64.TRYWAIT P0, [R0+URZ], R3 ;  /* 0x00000003000075a7 */ /* 0x0022a400080011ff */
[----:B--2---:R-:W-:Y:S05]  /*6ac0*/  @!P0 NANOSLEEP.SYNCS 0x989680 ;  /* 0x009896800000895d */ /* 0x004fea0003900000 */
[----:B------:R-:W2:Y:S02]  /*6ad0*/  @!P0 SYNCS.PHASECHK.TRANS64 P0, [R0+URZ], R3 ;  /* 0x00000003000085a7 */ /* 0x000ea400080010ff */
[----:B--2---:R-:W-:Y:S05]  /*6ae0*/  @!P0 BRA `(.L_x_115) ;  /* 0xfffffffc00f08947 */ /* 0x004fea000383ffff */
[----:B------:R-:W-:Y:S05]  /*6af0*/  BRA `(.L_x_116) ;  /* 0xffffffb800ac7947 */ /* 0x000fea000383ffff */
.L_x_41:
[----:B----4-:R-:W-:-:S07]  /*6b00*/  MOV R0, UR5 ;  /* 0x0000000500007c02 */ /* 0x010fce0008000f00 */
.L_x_117:
[----:B-1----:R1:W2:Y:S02]  /*6b10*/  SYNCS.PHASECHK.TRANS64.TRYWAIT P0, [R0+URZ], R3 ;  /* 0x00000003000075a7 */ /* 0x0022a400080011ff */
[----:B--2---:R-:W-:Y:S05]  /*6b20*/  @!P0 NANOSLEEP.SYNCS 0x989680 ;  /* 0x009896800000895d */ /* 0x004fea0003900000 */
[----:B------:R-:W2:Y:S02]  /*6b30*/  @!P0 SYNCS.PHASECHK.TRANS64 P0, [R0+URZ], R3 ;  /* 0x00000003000085a7 */ /* 0x000ea400080010ff */
[----:B--2---:R-:W-:Y:S05]  /*6b40*/  @!P0 BRA `(.L_x_117) ;  /* 0xfffffffc00f08947 */ /* 0x004fea000383ffff */
[----:B------:R-:W-:Y:S05]  /*6b50*/  BRA `(.L_x_118) ;  /* 0xffffffb800b87947 */ /* 0x000fea000383ffff */
.L_x_42:
[----:B----4-:R-:W-:-:S07]  /*6b60*/  MOV R0, UR5 ;  /* 0x0000000500007c02 */ /* 0x010fce0008000f00 */
.L_x_119:
[----:B-1----:R1:W2:Y:S02]  /*6b70*/  SYNCS.PHASECHK.TRANS64.TRYWAIT P0, [R0+URZ], R3 ;  /* 0x00000003000075a7 */ /* 0x0022a400080011ff */
[----:B--2---:R-:W-:Y:S05]  /*6b80*/  @!P0 NANOSLEEP.SYNCS 0x989680 ;  /* 0x009896800000895d */ /* 0x004fea0003900000 */
[----:B------:R-:W2:Y:S02]  /*6b90*/  @!P0 SYNCS.PHASECHK.TRANS64 P0, [R0+URZ], R3 ;  /* 0x00000003000085a7 */ /* 0x000ea400080010ff */
[----:B--2---:R-:W-:Y:S05]  /*6ba0*/  @!P0 BRA `(.L_x_119) ;  /* 0xfffffffc00f08947 */ /* 0x004fea000383ffff */
[----:B------:R-:W-:Y:S05]  /*6bb0*/  BRA `(.L_x_120) ;  /* 0xffffffb800c47947 */ /* 0x000fea000383ffff */
.L_x_43:
[----:B----4-:R-:W-:-:S07]  /*6bc0*/  MOV R0, UR5 ;  /* 0x0000000500007c02 */ /* 0x010fce0008000f00 */
.L_x_121:
[----:B-1----:R1:W2:Y:S02]  /*6bd0*/  SYNCS.PHASECHK.TRANS64.TRYWAIT P0, [R0+URZ], R3 ;  /* 0x00000003000075a7 */ /* 0x0022a400080011ff */
[----:B--2---:R-:W-:Y:S05]  /*6be0*/  @!P0 NANOSLEEP.SYNCS 0x989680 ;  /* 0x009896800000895d */ /* 0x004fea0003900000 */
[----:B------:R-:W2:Y:S02]  /*6bf0*/  @!P0 SYNCS.PHASECHK.TRANS64 P0, [R0+URZ], R3 ;  /* 0x00000003000085a7 */ /* 0x000ea400080010ff */
[----:B--2---:R-:W-:Y:S05]  /*6c00*/  @!P0 BRA `(.L_x_121) ;  /* 0xfffffffc00f08947 */ /* 0x004fea000383ffff */
[----:B------:R-:W-:Y:S05]  /*6c10*/  BRA `(.L_x_122) ;  /* 0xffffffb800d07947 */ /* 0x000fea000383ffff */
.L_x_44:
[----:B----4-:R-:W-:-:S07]  /*6c20*/  MOV R0, UR5 ;  /* 0x0000000500007c02 */ /* 0x010fce0008000f00 */
.L_x_123:
[----:B-1----:R1:W2:Y:S02]  /*6c30*/  SYNCS.PHASECHK.TRANS64.TRYWAIT P0, [R0+URZ], R3 ;  /* 0x00000003000075a7 */ /* 0x0022a400080011ff */
[----:B--2---:R-:W-:Y:S05]  /*6c40*/  @!P0 NANOSLEEP.SYNCS 0x989680 ;  /* 0x009896800000895d */ /* 0x004fea0003900000 */
[----:B------:R-:W2:Y:S02]  /*6c50*/  @!P0 SYNCS.PHASECHK.TRANS64 P0, [R0+URZ], R3 ;  /* 0x00000003000085a7 */ /* 0x000ea400080010ff */
[----:B--2---:R-:W-:Y:S05]  /*6c60*/  @!P0 BRA `(.L_x_123) ;  /* 0xfffffffc00f08947 */ /* 0x004fea000383ffff */
[----:B------:R-:W-:Y:S05]  /*6c70*/  BRA `(.L_x_124) ;  /* 0xffffffb800dc7947 */ /* 0x000fea000383ffff */
.L_x_45:
[----:B----4-:R-:W-:-:S07]  /*6c80*/  MOV R0, UR5 ;  /* 0x0000000500007c02 */ /* 0x010fce0008000f00 */
.L_x_125:
[----:B-1----:R1:W2:Y:S02]  /*6c90*/  SYNCS.PHASECHK.TRANS64.TRYWAIT P0, [R0+URZ], R3 ;  /* 0x00000003000075a7 */ /* 0x0022a400080011ff */
[----:B--2---:R-:W-:Y:S05]  /*6ca0*/  @!P0 NANOSLEEP.SYNCS 0x989680 ;  /* 0x009896800000895d */ /* 0x004fea0003900000 */
[----:B------:R-:W2:Y:S02]  /*6cb0*/  @!P0 SYNCS.PHASECHK.TRANS64 P0, [R0+URZ], R3 ;  /* 0x00000003000085a7 */ /* 0x000ea400080010ff */
[----:B--2---:R-:W-:Y:S05]  /*6cc0*/  @!P0 BRA `(.L_x_125) ;  /* 0xfffffffc00f08947 */ /* 0x004fea000383ffff */
[----:B------:R-:W-:Y:S05]  /*6cd0*/  BRA `(.L_x_126) ;  /* 0xffffffb800e87947 */ /* 0x000fea000383ffff */
.L_x_46:
[----:B----4-:R-:W-:-:S07]  /*6ce0*/  MOV R0, UR5 ;  /* 0x0000000500007c02 */ /* 0x010fce0008000f00 */
.L_x_127:
[----:B-1----:R1:W2:Y:S02]  /*6cf0*/  SYNCS.PHASECHK.TRANS64.TRYWAIT P0, [R0+URZ], R3 ;  /* 0x00000003000075a7 */ /* 0x0022a400080011ff */
[----:B--2---:R-:W-:Y:S05]  /*6d00*/  @!P0 NANOSLEEP.SYNCS 0x989680 ;  /* 0x009896800000895d */ /* 0x004fea0003900000 */
[----:B------:R-:W2:Y:S02]  /*6d10*/  @!P0 SYNCS.PHASECHK.TRANS64 P0, [R0+URZ], R3 ;  /* 0x00000003000085a7 */ /* 0x000ea400080010ff */
[----:B--2---:R-:W-:Y:S05]  /*6d20*/  @!P0 BRA `(.L_x_127) ;  /* 0xfffffffc00f08947 */ /* 0x004fea000383ffff */
[----:B------:R-:W-:Y:S05]  /*6d30*/  BRA `(.L_x_128) ;  /* 0xffffffb800f47947 */ /* 0x000fea000383ffff */
.L_x_47:
[----:B----4-:R-:W-:-:S07]  /*6d40*/  MOV R0, UR5 ;  /* 0x0000000500007c02 */ /* 0x010fce0008000f00 */
.L_x_129:
[----:B-1----:R1:W2:Y:S02]  /*6d50*/  SYNCS.PHASECHK.TRANS64.TRYWAIT P0, [R0+URZ], R3 ;  /* 0x00000003000075a7 */ /* 0x0022a400080011ff */
[----:B--2---:R-:W-:Y:S05]  /*6d60*/  @!P0 NANOSLEEP.SYNCS 0x989680 ;  /* 0x009896800000895d */ /* 0x004fea0003900000 */
[----:B------:R-:W2:Y:S02]  /*6d70*/  @!P0 SYNCS.PHASECHK.TRANS64 P0, [R0+URZ], R3 ;  /* 0x00000003000085a7 */ /* 0x000ea400080010ff */
[----:B--2---:R-:W-:Y:S05]  /*6d80*/  @!P0 BRA `(.L_x_129) ;  /* 0xfffffffc00f08947 */ /* 0x004fea000383ffff */
[----:B------:R-:W-:Y:S05]  /*6d90*/  BRA `(.L_x_130) ;  /* 0xffffffbc00007947 */ /* 0x000fea000383ffff */
.L_x_48:
[----:B----4-:R-:W-:-:S07]  /*6da0*/  MOV R0, UR5 ;  /* 0x0000000500007c02 */ /* 0x010fce0008000f00 */
.L_x_131:
[----:B-1----:R1:W2:Y:S02]  /*6db0*/  SYNCS.PHASECHK.TRANS64.TRYWAIT P0, [R0+URZ], R3 ;  /* 0x00000003000075a7 */ /* 0x0022a400080011ff */
[----:B--2---:R-:W-:Y:S05]  /*6dc0*/  @!P0 NANOSLEEP.SYNCS 0x989680 ;  /* 0x009896800000895d */ /* 0x004fea0003900000 */
[----:B------:R-:W2:Y:S02]  /*6dd0*/  @!P0 SYNCS.PHASECHK.TRANS64 P0, [R0+URZ], R3 ;  /* 0x00000003000085a7 */ /* 0x000ea400080010ff */
[----:B--2---:R-:W-:Y:S05]  /*6de0*/  @!P0 BRA `(.L_x_131) ;  /* 0xfffffffc00f08947 */ /* 0x004fea000383ffff */
[----:B------:R-:W-:Y:S05]  /*6df0*/  BRA `(.L_x_132) ;  /* 0xffffffbc000c7947 */ /* 0x000fea000383ffff */
.L_x_51:
[----:B-1----:R1:W2:Y:S02]  /*6e00*/  SYNCS.PHASECHK.TRANS64.TRYWAIT P0, [R0+URZ+0x150], R5 ;  /* 0x00015005000075a7 */ /* 0x0022a400080011ff */
[----:B--2---:R-:W-:Y:S05]  /*6e10*/  @!P0 NANOSLEEP.SYNCS 0x989680 ;  /* 0x009896800000895d */ /* 0x004fea0003900000 */
[----:B------:R-:W2:Y:S02]  /*6e20*/  @!P0 SYNCS.PHASECHK.TRANS64 P0, [R0+URZ+0x150], R5 ;  /* 0x00015005000085a7 */ /* 0x000ea400080010ff */
[----:B--2---:R-:W-:Y:S05]  /*6e30*/  @!P0 BRA `(.L_x_51) ;  /* 0xfffffffc00f08947 */ /* 0x004fea000383ffff */
[----:B------:R-:W-:Y:S05]  /*6e40*/  BRA `(.L_x_133) ;  /* 0xffffffbc00687947 */ /* 0x000fea000383ffff */
.L_x_52:
[----:B------:R-:W-:-:S07]  /*6e50*/  MOV R0, UR5 ;  /* 0x0000000500007c02 */ /* 0x000fce0008000f00 */
.L_x_134:
[----:B-1----:R1:W2:Y:S02]  /*6e60*/  SYNCS.PHASECHK.TRANS64.TRYWAIT P0, [R0+URZ+0x100], R5 ;  /* 0x00010005000075a7 */ /* 0x0022a400080011ff */
[----:B--2---:R-:W-:Y:S05]  /*6e70*/  @!P0 NANOSLEEP.SYNCS 0x989680 ;  /* 0x009896800000895d */ /* 0x004fea0003900000 */
[----:B------:R-:W2:Y:S02]  /*6e80*/  @!P0 SYNCS.PHASECHK.TRANS64 P0, [R0+URZ+0x100], R5 ;  /* 0x00010005000085a7 */ /* 0x000ea400080010ff */
[----:B--2---:R-:W-:Y:S05]  /*6e90*/  @!P0 BRA `(.L_x_134) ;  /* 0xfffffffc00f08947 */ /* 0x004fea000383ffff */
[----:B------:R-:W-:Y:S05]  /*6ea0*/  BRA `(.L_x_135) ;  /* 0xffffffbc00787947 */ /* 0x000fea000383ffff */
.L_x_53:
[----:B-1----:R1:W2:Y:S02]  /*6eb0*/  SYNCS.PHASECHK.TRANS64.TRYWAIT P1, [R0+URZ+0xf0], R5 ;  /* 0x0000f005000075a7 */ /* 0x0022a400080211ff */
[----:B--2---:R-:W-:Y:S05]  /*6ec0*/  @!P1 NANOSLEEP.SYNCS 0x989680 ;  /* 0x009896800000995d */ /* 0x004fea0003900000 */
[----:B------:R-:W2:Y:S02]  /*6ed0*/  @!P1 SYNCS.PHASECHK.TRANS64 P1, [R0+URZ+0xf0], R5 ;  /* 0x0000f005000095a7 */ /* 0x000ea400080210ff */
[----:B--2---:R-:W-:Y:S05]  /*6ee0*/  @!P1 BRA `(.L_x_53) ;  /* 0xfffffffc00f09947 */ /* 0x004fea000383ffff */
[----:B------:R-:W-:Y:S05]  /*6ef0*/  BRA `(.L_x_136) ;  /* 0xffffffbc00a87947 */ /* 0x000fea000383ffff */
.L_x_56:
[----:B------:R-:W-:-:S07]  /*6f00*/  MOV R0, UR5 ;  /* 0x0000000500007c02 */ /* 0x000fce0008000f00 */
.L_x_137:
[----:B-1----:R1:W2:Y:S02]  /*6f10*/  SYNCS.PHASECHK.TRANS64.TRYWAIT P0, [R0+URZ+0x100], R3 ;  /* 0x00010003000075a7 */ /* 0x0022a400080011ff */
[----:B--2---:R-:W-:Y:S05]  /*6f20*/  @!P0 NANOSLEEP.SYNCS 0x989680 ;  /* 0x009896800000895d */ /* 0x004fea0003900000 */
[----:B------:R-:W2:Y:S02]  /*6f30*/  @!P0 SYNCS.PHASECHK.TRANS64 P0, [R0+URZ+0x100], R3 ;  /* 0x00010003000085a7 */ /* 0x000ea400080010ff */
[----:B--2---:R-:W-:Y:S05]  /*6f40*/  @!P0 BRA `(.L_x_137) ;  /* 0xfffffffc00f08947 */ /* 0x004fea000383ffff */
[----:B------:R-:W-:Y:S05]  /*6f50*/  BRA `(.L_x_55) ;  /* 0xffffffbc00fc7947 */ /* 0x000fea000383ffff */
.L_x_63:
[----:B-1----:R1:W2:Y:S02]  /*6f60*/  SYNCS.PHASECHK.TRANS64.TRYWAIT P1, [R0+URZ+0xf0], R5 ;  /* 0x0000f005000075a7 */ /* 0x0022a400080211ff */
[----:B--2---:R-:W-:Y:S05]  /*6f70*/  @!P1 NANOSLEEP.SYNCS 0x989680 ;  /* 0x009896800000995d */ /* 0x004fea0003900000 */
[----:B------:R-:W2:Y:S02]  /*6f80*/  @!P1 SYNCS.PHASECHK.TRANS64 P1, [R0+URZ+0xf0], R5 ;  /* 0x0000f005000095a7 */ /* 0x000ea400080210ff */
[----:B--2---:R-:W-:Y:S05]  /*6f90*/  @!P1 BRA `(.L_x_63) ;  /* 0xfffffffc00f09947 */ /* 0x004fea000383ffff */
[----:B------:R-:W-:Y:S05]  /*6fa0*/  BRA `(.L_x_138) ;  /* 0xffffffc400687947 */ /* 0x000fea000383ffff */
.L_x_64:
[----:B------:R-:W-:-:S07]  /*6fb0*/  MOV R3, UR7 ;  /* 0x0000000700037c02 */ /* 0x000fce0008000f00 */
.L_x_139:
[----:B-1----:R1:W2:Y:S02]  /*6fc0*/  SYNCS.PHASECHK.TRANS64.TRYWAIT P0, [R3+URZ+0x130], R0 ;  /* 0x00013000030075a7 */ /* 0x0022a400080011ff */
[----:B--2---:R-:W-:Y:S05]  /*6fd0*/  @!P0 NANOSLEEP.SYNCS 0x989680 ;  /* 0x009896800000895d */ /* 0x004fea0003900000 */
[----:B------:R-:W2:Y:S02]  /*6fe0*/  @!P0 SYNCS.PHASECHK.TRANS64 P0, [R3+URZ+0x130], R0 ;  /* 0x00013000030085a7 */ /* 0x000ea400080010ff */
[----:B--2---:R-:W-:Y:S05]  /*6ff0*/  @!P0 BRA `(.L_x_139) ;  /* 0xfffffffc00f08947 */ /* 0x004fea000383ffff */
[----:B------:R-:W-:Y:S05]  /*7000*/  BRA `(.L_x_140) ;  /* 0xffffffc400b87947 */ /* 0x000fea000383ffff */
.L_x_67:
[----:B------:R-:W-:Y:S07]  /*7010*/  MOV R0, UR6 ;  /* 0x0000000600007c02 */ /* 0x000fee0008000f00 */
.L_x_141:
[----:B-1----:R1:W2:Y:S02]  /*7020*/  SYNCS.PHASECHK.TRANS64.TRYWAIT P0, [R0+URZ], R3 ;  /* 0x00000003000075a7 */ /* 0x0022a400080011ff */
[----:B--2---:R-:W-:Y:S05]  /*7030*/  @!P0 NANOSLEEP.SYNCS 0x989680 ;  /* 0x009896800000895d */ /* 0x004fea0003900000 */
[----:B------:R-:W2:Y:S02]  /*7040*/  @!P0 SYNCS.PHASECHK.TRANS64 P0, [R0+URZ], R3 ;  /* 0x00000003000085a7 */ /* 0x000ea400080010ff */
[----:B--2---:R-:W-:Y:S05]  /*7050*/  @!P0 BRA `(.L_x_141) ;  /* 0xfffffffc00f08947 */ /* 0x004fea000383ffff */
[----:B------:R-:W-:Y:S05]  /*7060*/  BRA `(.L_x_66) ;  /* 0xffffffc400d47947 */ /* 0x000fea000383ffff */
.L_x_70:
[----:B------:R-:W-:-:S07]  /*7070*/  MOV R0, UR6 ;  /* 0x0000000600007c02 */ /* 0x000fce0008000f00 */
.L_x_142:
[----:B--2---:R2:W4:Y:S02]  /*7080*/  SYNCS.PHASECHK.TRANS64.TRYWAIT P0, [R0+URZ], R3 ;  /* 0x00000003000075a7 */ /* 0x00452400080011ff */
[----:B----4-:R-:W-:Y:S05]  /*7090*/  @!P0 NANOSLEEP.SYNCS 0x989680 ;  /* 0x009896800000895d */ /* 0x010fea0003900000 */
[----:B------:R-:W4:Y:S02]  /*70a0*/  @!P0 SYNCS.PHASECHK.TRANS64 P0, [R0+URZ], R3 ;  /* 0x00000003000085a7 */ /* 0x000f2400080010ff */
[----:B----4-:R-:W-:Y:S05]  /*70b0*/  @!P0 BRA `(.L_x_142) ;  /* 0xfffffffc00f08947 */ /* 0x010fea000383ffff */
[----:B------:R-:W-:Y:S05]  /*70c0*/  BRA `(.L_x_143) ;  /* 0xffffffc800b07947 */ /* 0x000fea000383ffff */
.L_x_71:
[----:B------:R-:W-:-:S07]  /*70d0*/  MOV R0, UR6 ;  /* 0x0000000600007c02 */ /* 0x000fce0008000f00 */
.L_x_144:
[----:B-1----:R1:W2:Y:S02]  /*70e0*/  SYNCS.PHASECHK.TRANS64.TRYWAIT P0, [R0+URZ], R3 ;  /* 0x00000003000075a7 */ /* 0x0022a400080011ff */
[----:B--2---:R-:W-:Y:S05]  /*70f0*/  @!P0 NANOSLEEP.SYNCS 0x989680 ;  /* 0x009896800000895d */ /* 0x004fea0003900000 */
[----:B------:R-:W2:Y:S02]  /*7100*/  @!P0 SYNCS.PHASECHK.TRANS64 P0, [R0+URZ], R3 ;  /* 0x00000003000085a7 */ /* 0x000ea400080010ff */
[----:B--2---:R-:W-:Y:S05]  /*7110*/  @!P0 BRA `(.L_x_144) ;  /* 0xfffffffc00f08947 */ /* 0x004fea000383ffff */
[----:B------:R-:W-:Y:S05]  /*7120*/  BRA `(.L_x_145) ;  /* 0xffffffc800bc7947 */ /* 0x000fea000383ffff */
.L_x_72:
[----:B------:R-:W-:-:S07]  /*7130*/  MOV R0, UR6 ;  /* 0x0000000600007c02 */ /* 0x000fce0008000f00 */
.L_x_146:
[----:B-1----:R1:W2:Y:S02]  /*7140*/  SYNCS.PHASECHK.TRANS64.TRYWAIT P0, [R0+URZ], R3 ;  /* 0x00000003000075a7 */ /* 0x0022a400080011ff */
[----:B--2---:R-:W-:Y:S05]  /*7150*/  @!P0 NANOSLEEP.SYNCS 0x989680 ;  /* 0x009896800000895d */ /* 0x004fea0003900000 */
[----:B------:R-:W2:Y:S02]  /*7160*/  @!P0 SYNCS.PHASECHK.TRANS64 P0, [R0+URZ], R3 ;  /* 0x00000003000085a7 */ /* 0x000ea400080010ff */
[----:B--2---:R-:W-:Y:S05]  /*7170*/  @!P0 BRA `(.L_x_146) ;  /* 0xfffffffc00f08947 */ /* 0x004fea000383ffff */
[----:B------:R-:W-:Y:S05]  /*7180*/  BRA `(.L_x_147) ;  /* 0xffffffc800c87947 */ /* 0x000fea000383ffff */
.L_x_73:
[----:B------:R-:W-:-:S07]  /*7190*/  MOV R0, UR7 ;  /* 0x0000000700007c02 */ /* 0x000fce0008000f00 */
.L_x_148:
[----:B-1----:R1:W2:Y:S02]  /*71a0*/  SYNCS.PHASECHK.TRANS64.TRYWAIT P0, [R0+URZ], R3 ;  /* 0x00000003000075a7 */ /* 0x0022a400080011ff */
[----:B--2---:R-:W-:Y:S05]  /*71b0*/  @!P0 NANOSLEEP.SYNCS 0x989680 ;  /* 0x009896800000895d */ /* 0x004fea0003900000 */
[----:B------:R-:W2:Y:S02]  /*71c0*/  @!P0 SYNCS.PHASECHK.TRANS64 P0, [R0+URZ], R3 ;  /* 0x00000003000085a7 */ /* 0x000ea400080010ff */
[----:B--2---:R-:W-:Y:S05]  /*71d0*/  @!P0 BRA `(.L_x_148) ;  /* 0xfffffffc00f08947 */ /* 0x004fea000383ffff */
[----:B------:R-:W-:Y:S05]  /*71e0*/  BRA `(.L_x_149) ;  /* 0xffffffc800d47947 */ /* 0x000fea000383ffff */
.L_x_78:
[----:B---3--:R3:W1:Y:S02]  /*71f0*/  SYNCS.PHASECHK.TRANS64.TRYWAIT P0, [R0+URZ+0xf0], R3 ;  /* 0x0000f003000075a7 */ /* 0x00866400080011ff */
[----:B-1----:R-:W-:Y:S05]  /*7200*/  @!P0 NANOSLEEP.SYNCS 0x989680 ;  /* 0x009896800000895d */ /* 0x002fea0003900000 */
[----:B------:R-:W1:Y:S02]  /*7210*/  @!P0 SYNCS.PHASECHK.TRANS64 P0, [R0+URZ+0xf0], R3 ;  /* 0x0000f003000085a7 */ /* 0x000e6400080010ff */
[----:B-1----:R-:W-:Y:S05]  /*7220*/  @!P0 BRA `(.L_x_78) ;  /* 0xfffffffc00f08947 */ /* 0x002fea000383ffff */
[----:B------:R-:W-:Y:S05]  /*7230*/  BRA `(.L_x_150) ;  /* 0xffffffcc00d07947 */ /* 0x000fea000383ffff */
.L_x_81:
[----:B------:R-:W-:Y:S07]  /*7240*/  MOV R0, UR6 ;  /* 0x0000000600007c02 */ /* 0x000fee0008000f00 */
.L_x_151:
[----:B-1----:R1:W3:Y:S02]  /*7250*/  SYNCS.PHASECHK.TRANS64.TRYWAIT P0, [R0+URZ+0xe8], R3 ;  /* 0x0000e803000075a7 */ /* 0x0022e400080011ff */
[----:B---3--:R-:W-:Y:S05]  /*7260*/  @!P0 NANOSLEEP.SYNCS 0x989680 ;  /* 0x009896800000895d */ /* 0x008fea0003900000 */
[----:B------:R-:W3:Y:S02]  /*7270*/  @!P0 SYNCS.PHASECHK.TRANS64 P0, [R0+URZ+0xe8], R3 ;  /* 0x0000e803000085a7 */ /* 0x000ee400080010ff */
[----:B---3--:R-:W-:Y:S05]  /*7280*/  @!P0 BRA `(.L_x_151) ;  /* 0xfffffffc00f08947 */ /* 0x008fea000383ffff */
[----:B------:R-:W-:Y:S05]  /*7290*/  BRA `(.L_x_80) ;  /* 0xffffffd000bc7947 */ /* 0x000fea000383ffff */
.L_x_84:
[----:B------:R-:W-:Y:S07]  /*72a0*/  MOV R3, UR6 ;  /* 0x0000000600037c02 */ /* 0x000fee0008000f00 */
.L_x_152:
[----:B-1----:R1:W2:Y:S02]  /*72b0*/  SYNCS.PHASECHK.TRANS64.TRYWAIT P2, [R3+URZ+0xd8], R26 ;  /* 0x0000d81a030075a7 */ /* 0x0022a400080411ff */
[----:B--2---:R-:W-:Y:S05]  /*72c0*/  @!P2 NANOSLEEP.SYNCS 0x989680 ;  /* 0x009896800000a95d */ /* 0x004fea0003900000 */
[----:B------:R-:W2:Y:S02]  /*72d0*/  @!P2 SYNCS.PHASECHK.TRANS64 P2, [R3+URZ+0xd8], R26 ;  /* 0x0000d81a0300a5a7 */ /* 0x000ea400080410ff */
[----:B--2---:R-:W-:Y:S05]  /*72e0*/  @!P2 BRA `(.L_x_152) ;  /* 0xfffffffc00f0a947 */ /* 0x004fea000383ffff */
[----:B------:R-:W-:Y:S05]  /*72f0*/  BRA `(.L_x_153) ;  /* 0xffffffd400507947 */ /* 0x000fea000383ffff */
.L_x_87:
[----:B--2---:R2:W1:Y:S02]  /*7300*/  SYNCS.PHASECHK.TRANS64.TRYWAIT P0, [R0+URZ+0xf0], R3 ;  /* 0x0000f003000075a7 */ /* 0x00446400080011ff */
[----:B-1----:R-:W-:Y:S05]  /*7310*/  @!P0 NANOSLEEP.SYNCS 0x989680 ;  /* 0x009896800000895d */ /* 0x002fea0003900000 */
[----:B------:R-:W1:Y:S02]  /*7320*/  @!P0 SYNCS.PHASECHK.TRANS64 P0, [R0+URZ+0xf0], R3 ;  /* 0x0000f003000085a7 */ /* 0x000e6400080010ff */
[----:B-1----:R-:W-:Y:S05]  /*7330*/  @!P0 BRA `(.L_x_87) ;  /* 0xfffffffc00f08947 */ /* 0x002fea000383ffff */
[----:B------:R-:W-:Y:S05]  /*7340*/  BRA `(.L_x_154) ;  /* 0xffffffd800ac7947 */ /* 0x000fea000383ffff */
.L_x_98:
[----:B-1----:R-:W-:Y:S04]  /*7350*/  MOV R0, UR43 ;  /* 0x0000002b00007c02 */ /* 0x002fe80008000f00 */
[----:B------:R1:W2:Y:S03]  /*7360*/  SYNCS.PHASECHK.TRANS64.TRYWAIT P1, [R0+URZ+0xd0], R3 ;  /* 0x0000d003000075a7 */ /* 0x0002a600080211ff */
[----:B--2---:R-:W-:Y:S05]  /*7370*/  @!P1 NANOSLEEP.SYNCS 0x989680 ;  /* 0x009896800000995d */ /* 0x004fea0003900000 */
[----:B------:R-:W2:Y:S02]  /*7380*/  @!P1 SYNCS.PHASECHK.TRANS64 P1, [R0+URZ+0xd0], R3 ;  /* 0x0000d003000095a7 */ /* 0x000ea400080210ff */
[----:B--2---:R-:W-:Y:S05]  /*7390*/  @!P1 BRA `(.L_x_98) ;  /* 0xfffffffc00ec9947 */ /* 0x004fea000383ffff */
[----:B------:R-:W-:Y:S05]  /*73a0*/  BRA `(.L_x_97) ;  /* 0xffffffe400a07947 */ /* 0x000fea000383ffff */
.L_x_100:
[----:B-1----:R1:W4:Y:S02]  /*73b0*/  SYNCS.PHASECHK.TRANS64.TRYWAIT P1, [R92+URZ+0x110], R7 ;  /* 0x000110075c0075a7 */ /* 0x00232400080211ff */
[----:B----4-:R-:W-:Y:S05]  /*73c0*/  @!P1 NANOSLEEP.SYNCS 0x989680 ;  /* 0x009896800000995d */ /* 0x010fea0003900000 */
[----:B------:R-:W4:Y:S02]  /*73d0*/  @!P1 SYNCS.PHASECHK.TRANS64 P1, [R92+URZ+0x110], R7 ;  /* 0x000110075c0095a7 */ /* 0x000f2400080210ff */
[----:B----4-:R-:W-:Y:S05]  /*73e0*/  @!P1 BRA `(.L_x_100) ;  /* 0xfffffffc00f09947 */ /* 0x010fea000383ffff */
[----:B------:R-:W-:Y:S05]  /*73f0*/  BRA `(.L_x_99) ;  /* 0xffffffe400dc7947 */ /* 0x000fea000383ffff */
        .weak           $__internal_0_$__cuda_sm10x_tcgen05_guardrail_trap_col_being_dealloced_not_returned_by_alloc
        .type           $__internal_0_$__cuda_sm10x_tcgen05_guardrail_trap_col_being_dealloced_not_returned_by_alloc,@function
        .size           $__internal_0_$__cuda_sm10x_tcgen05_guardrail_trap_col_being_dealloced_not_returned_by_alloc,($__internal_1_$__cuda_sm10x_tcgen05_guardrail_trap_phase_invalid_during_alloc - $__internal_0_$__cuda_sm10x_tcgen05_guardrail_trap_col_being_dealloced_not_returned_by_alloc)
$__internal_0_$__cuda_sm10x_tcgen05_guardrail_trap_col_being_dealloced_not_returned_by_alloc:
[----:B------:R-:W-:Y:S05]  /*7400*/  BPT.TRAP 0x1 ;  /* 0x000000040000795c */ /* 0x000fea0000300000 */
[----:B------:R-:W-:-:S04]  /*7410*/  HFMA2 R3, -RZ, RZ, 0, 0 ;  /* 0x00000000ff037431 */ /* 0x000fc800000001ff */
[----:B------:R-:W-:Y:S05]  /*7420*/  RET.REL.NODEC R2 `(_ZN7cutlass13device_kernelINS_4gemm6kernel13GemmUniversalIN4cute5tupleIJiiiiEEENS1_10collective13CollectiveMmaINS1_35MainloopSm100TmaUmmaWarpSpecializedILi13ELi2ELi4ENS5_IJNS4_1CILi1EEESB_SB_EEEEENS5_IJNSA_ILi64EEESE_NSA_ILi128EEEEEEaNS5_IJSB_llEEEaNS5_IJlSB_lEEENS4_8TiledMMAINS4_8MMA_AtomIJNS4_15SM100_MMA_S8_SSIaaiLi64ELi64ELNS4_4UMMA5MajorE1ELSN_0ELNSM_8SaturateE0EEEEEENS4_6LayoutISC_NS5_IJNSA_ILi0EEESS_SS_EEEEENS5_IJNS4_10UnderscoreESV_SV_EEEEENS4_13SM90_TMA_LOADENS4_14ComposedLayoutINS4_7SwizzleILi2ELi4ELi3EEENS4_18smem_ptr_flag_bitsILi8EEENSR_INS5_IJSE_NSA_ILi8EEEEEENS5_IJSB_SE_EEEEEEEvNS4_8identityESY_NSZ_INS10_ILi3ELi4ELi3EEES13_NSR_INS5_IJS14_SF_EEENS5_IJSF_SB_EEEEEEEvS19_EENS_8epilogue10collective18CollectiveEpilogueINS1G_23Sm100TmaWarpSpecializedILi1ELi1ELi32ELb0ELb0EEEJSG_NS5_IJNSR_ISE_SB_EES1L_EEEaSI_aSI_NS1G_6fusion15FusionCallbacksIS1K_NS1N_17LinearCombinationIaiaiLNS_15FloatRoundStyleE2EEESG_S1M_JEEENS4_5SM1004TMEM4LOAD26SM100_TMEM_LOAD_16dp32b32xESY_NSZ_IS11_S13_NSR_INS5_IJS14_SE_EEENS5_IJSE_SB_EEEEEEENS4_39AutoVectorizingCopyWithAssumedAlignmentILi128EEENS4_14SM90_TMA_STOREES20_S22_S22_EEEvvEEEEvNT_6ParamsE) ;  /* 0xffffff8802f47950 */ /* 0x000fea0003c3ffff */
        .weak           $__internal_1_$__cuda_sm10x_tcgen05_guardrail_trap_phase_invalid_during_alloc
        .type           $__internal_1_$__cuda_sm10x_tcgen05_guardrail_trap_phase_invalid_during_alloc,@function
        .size           $__internal_1_$__cuda_sm10x_tcgen05_guardrail_trap_phase_invalid_during_alloc,($__internal_2_$__cuda_sm10x_tcgen05_guardrail_trap_unallocated_columns_being_dealloced - $__internal_1_$__cuda_sm10x_tcgen05_guardrail_trap_phase_invalid_during_alloc)
$__internal_1_$__cuda_sm10x_tcgen05_guardrail_trap_phase_invalid_during_alloc:
[----:B------:R-:W-:Y:S05]  /*7430*/  BPT.TRAP 0x1 ;  /* 0x000000040000795c */ /* 0x000fea0000300000 */
[----:B------:R-:W-:-:S04]  /*7440*/  MOV R3, 0x0 ;  /* 0x0000000000037802 */ /* 0x000fc80000000f00 */
[----:B------:R-:W-:Y:S05]  /*7450*/  RET.REL.NODEC R2 `(_ZN7cutlass13device_kernelINS_4gemm6kernel13GemmUniversalIN4cute5tupleIJiiiiEEENS1_10collective13CollectiveMmaINS1_35MainloopSm100TmaUmmaWarpSpecializedILi13ELi2ELi4ENS5_IJNS4_1CILi1EEESB_SB_EEEEENS5_IJNSA_ILi64EEESE_NSA_ILi128EEEEEEaNS5_IJSB_llEEEaNS5_IJlSB_lEEENS4_8TiledMMAINS4_8MMA_AtomIJNS4_15SM100_MMA_S8_SSIaaiLi64ELi64ELNS4_4UMMA5MajorE1ELSN_0ELNSM_8SaturateE0EEEEEENS4_6LayoutISC_NS5_IJNSA_ILi0EEESS_SS_EEEEENS5_IJNS4_10UnderscoreESV_SV_EEEEENS4_13SM90_TMA_LOADENS4_14ComposedLayoutINS4_7SwizzleILi2ELi4ELi3EEENS4_18smem_ptr_flag_bitsILi8EEENSR_INS5_IJSE_NSA_ILi8EEEEEENS5_IJSB_SE_EEEEEEEvNS4_8identityESY_NSZ_INS10_ILi3ELi4ELi3EEES13_NSR_INS5_IJS14_SF_EEENS5_IJSF_SB_EEEEEEEvS19_EENS_8epilogue10collective18CollectiveEpilogueINS1G_23Sm100TmaWarpSpecializedILi1ELi1ELi32ELb0ELb0EEEJSG_NS5_IJNSR_ISE_SB_EES1L_EEEaSI_aSI_NS1G_6fusion15FusionCallbacksIS1K_NS1N_17LinearCombinationIaiaiLNS_15FloatRoundStyleE2EEESG_S1M_JEEENS4_5SM1004TMEM4LOAD26SM100_TMEM_LOAD_16dp32b32xESY_NSZ_IS11_S13_NSR_INS5_IJS14_SE_EEENS5_IJSE_SB_EEEEEEENS4_39AutoVectorizingCopyWithAssumedAlignmentILi128EEENS4_14SM90_TMA_STOREES20_S22_S22_EEEvvEEEEvNT_6ParamsE) ;  /* 0xffffff8802e87950 */ /* 0x000fea0003c3ffff */
        .weak           $__internal_2_$__cuda_sm10x_tcgen05_guardrail_trap_unallocated_columns_being_dealloced
        .type           $__internal_2_$__cuda_sm10x_tcgen05_guardrail_trap_unallocated_columns_being_dealloced,@function
        .size           $__internal_2_$__cuda_sm10x_tcgen05_guardrail_trap_unallocated_columns_being_dealloced,(.L_x_156 - $__internal_2_$__cuda_sm10x_tcgen05_guardrail_trap_unallocated_columns_being_dealloced)
$__internal_2_$__cuda_sm10x_tcgen05_guardrail_trap_unallocated_columns_being_dealloced:
[----:B------:R-:W-:Y:S05]  /*7460*/  BPT.TRAP 0x1 ;  /* 0x000000040000795c */ /* 0x000fea0000300000 */
[----:B------:R-:W-:-:S04]  /*7470*/  HFMA2 R3, -RZ, RZ, 0, 0 ;  /* 0x00000000ff037431 */ /* 0x000fc800000001ff */
[----:B------:R-:W-:Y:S05]  /*7480*/  RET.REL.NODEC R2 `(_ZN7cutlass13device_kernelINS_4gemm6kernel13GemmUniversalIN4cute5tupleIJiiiiEEENS1_10collective13CollectiveMmaINS1_35MainloopSm100TmaUmmaWarpSpecializedILi13ELi2ELi4ENS5_IJNS4_1CILi1EEESB_SB_EEEEENS5_IJNSA_ILi64EEESE_NSA_ILi128EEEEEEaNS5_IJSB_llEEEaNS5_IJlSB_lEEENS4_8TiledMMAINS4_8MMA_AtomIJNS4_15SM100_MMA_S8_SSIaaiLi64ELi64ELNS4_4UMMA5MajorE1ELSN_0ELNSM_8SaturateE0EEEEEENS4_6LayoutISC_NS5_IJNSA_ILi0EEESS_SS_EEEEENS5_IJNS4_10UnderscoreESV_SV_EEEEENS4_13SM90_TMA_LOADENS4_14ComposedLayoutINS4_7SwizzleILi2ELi4ELi3EEENS4_18smem_ptr_flag_bitsILi8EEENSR_INS5_IJSE_NSA_ILi8EEEEEENS5_IJSB_SE_EEEEEEEvNS4_8identityESY_NSZ_INS10_ILi3ELi4ELi3EEES13_NSR_INS5_IJS14_SF_EEENS5_IJSF_SB_EEEEEEEvS19_EENS_8epilogue10collective18CollectiveEpilogueINS1G_23Sm100TmaWarpSpecializedILi1ELi1ELi32ELb0ELb0EEEJSG_NS5_IJNSR_ISE_SB_EES1L_EEEaSI_aSI_NS1G_6fusion15FusionCallbacksIS1K_NS1N_17LinearCombinationIaiaiLNS_15FloatRoundStyleE2EEESG_S1M_JEEENS4_5SM1004TMEM4LOAD26SM100_TMEM_LOAD_16dp32b32xESY_NSZ_IS11_S13_NSR_INS5_IJS14_SE_EEENS5_IJSE_SB_EEEEEEENS4_39AutoVectorizingCopyWithAssumedAlignmentILi128EEENS4_14SM90_TMA_STOREES20_S22_S22_EEEvvEEEEvNT_6ParamsE) ;  /* 0xffffff8802dc7950 */ /* 0x000fea0003c3ffff */
.L_x_155:
[----:B------:R-:W-:-:S00]  /*7490*/  BRA `(.L_x_155) ;  /* 0xfffffffc00fc7947 */ /* 0x000fc0000383ffff */
[----:B------:R-:W-:-:S00]  /*74a0*/  NOP ;  /* 0x0000000000007918 */ /* 0x000fc00000000000 */
        /* <DEDUP_REMOVED lines=13> */
.L_x_156:


//--------------------- .nv.global.init           --------------------------
	.section	.nv.global.init,"aw",@progbits
.nv.global.init:
	.type		$str$27,@object
	.size		$str$27,($str$28 - $str$27)
$str$27:
        /*0000*/ 	.byte	0x28, 0x61, 0x64, 0x64, 0x72, 0x65, 0x73, 0x73, 0x20, 0x26, 0x20, 0x6d, 0x61, 0x73, 0x6b, 0x29
        /*0010*/ 	.byte	0x20, 0x3d, 0x3d, 0x20, 0x30, 0x00
	.type		$str$28,@object
	.size		$str$28,($str$26 - $str$28)
$str$28:
        /*0016*/ 	.byte	0x2f, 0x74, 0x6d, 0x70, 0x2f, 0x63, 0x75, 0x74, 0x6c, 0x61, 0x73, 0x73, 0x5f, 0x73, 0x77, 0x65
        /*0026*/ 	.byte	0x65, 0x70, 0x5f, 0x73, 0x72, 0x63, 0x2f, 0x69, 0x6e, 0x63, 0x6c, 0x75, 0x64, 0x65, 0x2f, 0x63
        /*0036*/ 	.byte	0x75, 0x74, 0x65, 0x2f, 0x70, 0x6f, 0x69, 0x6e, 0x74, 0x65, 0x72, 0x5f, 0x66, 0x6c, 0x61, 0x67
        /*0046*/ 	.byte	0x67, 0x65, 0x64, 0x2e, 0x68, 0x70, 0x70, 0x00
	.type		$str$26,@object
	.size		$str$26,($str$25 - $str$26)
$str$26:
        /*004e*/ 	.byte	0x2f, 0x74, 0x6d, 0x70, 0x2f, 0x63, 0x75, 0x74, 0x6c, 0x61, 0x73, 0x73, 0x5f, 0x73, 0x77, 0x65
        /*005e*/ 	.byte	0x65, 0x70, 0x5f, 0x73, 0x72, 0x63, 0x2f, 0x69, 0x6e, 0x63, 0x6c, 0x75, 0x64, 0x65, 0x2f, 0x63
        /*006e*/ 	.byte	0x75, 0x74, 0x65, 0x2f, 0x61, 0x74, 0x6f, 0x6d, 0x2f, 0x63, 0x6f, 0x70, 0x79, 0x5f, 0x74, 0x72
        /*007e*/ 	.byte	0x61, 0x69, 0x74, 0x73, 0x5f, 0x73, 0x6d, 0x31, 0x30, 0x30, 0x2e, 0x68, 0x70, 0x70, 0x00
	.type		$str$25,@object
	.size		$str$25,(__unnamed_1 - $str$25)
$str$25:
        /*008d*/ 	.byte	0x28, 0x28, 0x75, 0x69, 0x6e, 0x74, 0x33, 0x32, 0x5f, 0x74, 0x28, 0x74, 0x68, 0x72, 0x65, 0x61
        /*009d*/ 	.byte	0x64, 0x49, 0x64, 0x78, 0x2e, 0x78, 0x29, 0x20, 0x2f, 0x20, 0x33, 0x32, 0x29, 0x20, 0x25, 0x20
        /*00ad*/ 	.byte	0x34, 0x29, 0x20, 0x3d, 0x3d, 0x20, 0x28, 0x28, 0x28, 0x74, 0x6d, 0x65, 0x6d, 0x5f, 0x61, 0x64
        /*00bd*/ 	.byte	0x64, 0x72, 0x20, 0x3e, 0x3e, 0x20, 0x31, 0x36, 0x29, 0x20, 0x2f, 0x20, 0x33, 0x32, 0x29, 0x20
        /*00cd*/ 	.byte	0x25, 0x20, 0x34, 0x29, 0x00
	.type		__unnamed_1,@object
	.size		__unnamed_1,(__unnamed_2 - __unnamed_1)
__unnamed_1:
        /*00d2*/ 	.byte	0x61, 0x75, 0x74, 0x6f, 0x20, 0x63, 0x75, 0x74, 0x65, 0x3a, 0x3a, 0x61, 0x73, 0x5f, 0x70, 0x6f
        /* <DEDUP_REMOVED lines=24> */
        /*0262*/ 	.byte	0x00
	.type		__unnamed_2,@object
	.size		__unnamed_2,(.L_2 - __unnamed_2)
__unnamed_2:
        /* <DEDUP_REMOVED lines=41> */
.L_2:


//--------------------- .nv.shared._ZN7cutlass13device_kernelINS_4gemm6kernel13GemmUniversalIN4cute5tupleIJiiiiEEENS1_10collective13CollectiveMmaINS1_35MainloopSm100TmaUmmaWarpSpecializedILi13ELi2ELi4ENS5_IJNS4_1CILi1EEESB_SB_EEEEENS5_IJNSA_ILi64EEESE_NSA_ILi128EEEEEEaNS5_IJSB_llEEEaNS5_IJlSB_lEEENS4_8TiledMMAINS4_8MMA_AtomIJNS4_15SM100_MMA_S8_SSIaaiLi64ELi64ELNS4_4UMMA5MajorE1ELSN_0ELNSM_8SaturateE0EEEEEENS4_6LayoutISC_NS5_IJNSA_ILi0EEESS_SS_EEEEENS5_IJNS4_10UnderscoreESV_SV_EEEEENS4_13SM90_TMA_LOADENS4_14ComposedLayoutINS4_7SwizzleILi2ELi4ELi3EEENS4_18smem_ptr_flag_bitsILi8EEENSR_INS5_IJSE_NSA_ILi8EEEEEENS5_IJSB_SE_EEEEEEEvNS4_8identityESY_NSZ_INS10_ILi3ELi4ELi3EEES13_NSR_INS5_IJS14_SF_EEENS5_IJSF_SB_EEEEEEEvS19_EENS_8epilogue10collective18CollectiveEpilogueINS1G_23Sm100TmaWarpSpecializedILi1ELi1ELi32ELb0ELb0EEEJSG_NS5_IJNSR_ISE_SB_EES1L_EEEaSI_aSI_NS1G_6fusion15FusionCallbacksIS1K_NS1N_17LinearCombinationIaiaiLNS_15FloatRoundStyleE2EEESG_S1M_JEEENS4_5SM1004TMEM4LOAD26SM100_TMEM_LOAD_16dp32b32xESY_NSZ_IS11_S13_NSR_INS5_IJS14_SE_EEENS5_IJSE_SB_EEEEEEENS4_39AutoVectorizingCopyWithAssumedAlignmentILi128EEENS4_14SM90_TMA_STOREES20_S22_S22_EEEvvEEEEvNT_6ParamsE --------------------------
	.section	.nv.shared._ZN7cutlass13device_kernelINS_4gemm6kernel13GemmUniversalIN4cute5tupleIJiiiiEEENS1_10collective13CollectiveMmaINS1_35MainloopSm100TmaUmmaWarpSpecializedILi13ELi2ELi4ENS5_IJNS4_1CILi1EEESB_SB_EEEEENS5_IJNSA_ILi64EEESE_NSA_ILi128EEEEEEaNS5_IJSB_llEEEaNS5_IJlSB_lEEENS4_8TiledMMAINS4_8MMA_AtomIJNS4_15SM100_MMA_S8_SSIaaiLi64ELi64ELNS4_4UMMA5MajorE1ELSN_0ELNSM_8SaturateE0EEEEEENS4_6LayoutISC_NS5_IJNSA_ILi0EEESS_SS_EEEEENS5_IJNS4_10UnderscoreESV_SV_EEEEENS4_13SM90_TMA_LOADENS4_14ComposedLayoutINS4_7SwizzleILi2ELi4ELi3EEENS4_18smem_ptr_flag_bitsILi8EEENSR_INS5_IJSE_NSA_ILi8EEEEEENS5_IJSB_SE_EEEEEEEvNS4_8identityESY_NSZ_INS10_ILi3ELi4ELi3EEES13_NSR_INS5_IJS14_SF_EEENS5_IJSF_SB_EEEEEEEvS19_EENS_8epilogue10collective18CollectiveEpilogueINS1G_23Sm100TmaWarpSpecializedILi1ELi1ELi32ELb0ELb0EEEJSG_NS5_IJNSR_ISE_SB_EES1L_EEEaSI_aSI_NS1G_6fusion15FusionCallbacksIS1K_NS1N_17LinearCombinationIaiaiLNS_15FloatRoundStyleE2EEESG_S1M_JEEENS4_5SM1004TMEM4LOAD26SM100_TMEM_LOAD_16dp32b32xESY_NSZ_IS11_S13_NSR_INS5_IJS14_SE_EEENS5_IJSE_SB_EEEEEEENS4_39AutoVectorizingCopyWithAssumedAlignmentILi128EEENS4_14SM90_TMA_STOREES20_S22_S22_EEEvvEEEEvNT_6ParamsE,"aw",@nobits
	.sectionflags	@""
	.align	16
	.zero		1024


//--------------------- .nv.shared.reserved.0     --------------------------
	.section	.nv.shared.reserved.0,"aw",@nobits
	.weak		__nv_reservedSMEM_offset_0_alias
	.size		__nv_reservedSMEM_offset_0_alias, 0, 64
	.other		__nv_reservedSMEM_offset_0_alias,@"STO_CUDA_RESERVED_SHARED STV_DEFAULT"
__nv_reservedSMEM_offset_0_alias:
	.zero		0
.nv.shared.reserved.0:
	.zero		64
	.weak		__nv_reservedSMEM_tcgen05_partition
	.type		__nv_reservedSMEM_tcgen05_partition,@object
	.size		__nv_reservedSMEM_tcgen05_partition,(.L_0 - __nv_reservedSMEM_tcgen05_partition)
__nv_reservedSMEM_tcgen05_partition:
	.zero		32
.L_0:


//--------------------- .nv.global                --------------------------
	.section	.nv.global,"aw",@nobits
.nv.global:
	.type		_ZN40_INTERNAL_d7dfc645_4_k_cu_d53489a2_410524cute1_E,@object
	.size		_ZN40_INTERNAL_d7dfc645_4_k_cu_d53489a2_410524cute1_E,(_ZN40_INTERNAL_d7dfc645_4_k_cu_d53489a2_410524cuda3std3__45__cpo6cbeginE - _ZN40_INTERNAL_d7dfc645_4_k_cu_d53489a2_410524cute1_E)
_ZN40_INTERNAL_d7dfc645_4_k_cu_d53489a2_410524cute1_E:
	.zero		1
	.type		_ZN40_INTERNAL_d7dfc645_4_k_cu_d53489a2_410524cuda3std3__45__cpo6cbeginE,@object
	.size		_ZN40_INTERNAL_d7dfc645_4_k_cu_d53489a2_410524cuda3std3__45__cpo6cbeginE,(_ZN40_INTERNAL_d7dfc645_4_k_cu_d53489a2_410524cuda3std3__48in_placeE - _ZN40_INTERNAL_d7dfc645_4_k_cu_d53489a2_410524cuda3std3__45__cpo6cbeginE)
_ZN40_INTERNAL_d7dfc645_4_k_cu_d53489a2_410524cuda3std3__45__cpo6cbeginE:
	.zero		1
	.type		_ZN40_INTERNAL_d7dfc645_4_k_cu_d53489a2_410524cuda3std3__48in_placeE,@object
	.size		_ZN40_INTERNAL_d7dfc645_4_k_cu_d53489a2_410524cuda3std3__48in_placeE,(_ZN40_INTERNAL_d7dfc645_4_k_cu_d53489a2_410524cuda3std6ranges3__45__cpo9iter_moveE - _ZN40_INTERNAL_d7dfc645_4_k_cu_d53489a2_410524cuda3std3__48in_placeE)
_ZN40_INTERNAL_d7dfc645_4_k_cu_d53489a2_410524cuda3std3__48in_placeE:
	.zero		1
	.type		_ZN40_INTERNAL_d7dfc645_4_k_cu_d53489a2_410524cuda3std6ranges3__45__cpo9iter_moveE,@object
	.size		_ZN40_INTERNAL_d7dfc645_4_k_cu_d53489a2_410524cuda3std6ranges3__45__cpo9iter_moveE,(_ZN40_INTERNAL_d7dfc645_4_k_cu_d53489a2_410524cuda3std3__45__cpo5beginE - _ZN40_INTERNAL_d7dfc645_4_k_cu_d53489a2_410524cuda3std6ranges3__45__cpo9iter_moveE)
_ZN40_INTERNAL_d7dfc645_4_k_cu_d53489a2_410524cuda3std6ranges3__45__cpo9iter_moveE:
	.zero		1
	.type		_ZN40_INTERNAL_d7dfc645_4_k_cu_d53489a2_410524cuda3std3__45__cpo5beginE,@object
	.size		_ZN40_INTERNAL_d7dfc645_4_k_cu_d53489a2_410524cuda3std3__45__cpo5beginE,(_ZN40_INTERNAL_d7dfc645_4_k_cu_d53489a2_410524cuda3std3__442_GLOBAL__N__d7dfc645_4_k_cu_d53489a2_410526ignoreE - _ZN40_INTERNAL_d7dfc645_4_k_cu_d53489a2_410524cuda3std3__45__cpo5beginE)
_ZN40_INTERNAL_d7dfc645_4_k_cu_d53489a2_410524cuda3std3__45__cpo5beginE:
	.zero		1
	.type		_ZN40_INTERNAL_d7dfc645_4_k_cu_d53489a2_410524cuda3std3__442_GLOBAL__N__d7dfc645_4_k_cu_d53489a2_410526ignoreE,@object
	.size		_ZN40_INTERNAL_d7dfc645_4_k_cu_d53489a2_410524cuda3std3__442_GLOBAL__N__d7dfc645_4_k_cu_d53489a2_410526ignoreE,(_ZN40_INTERNAL_d7dfc645_4_k_cu_d53489a2_410524cute7productE - _ZN40_INTERNAL_d7dfc645_4_k_cu_d53489a2_410524cuda3std3__442_GLOBAL__N__d7dfc645_4_k_cu_d53489a2_410526ignoreE)
_ZN40_INTERNAL_d7dfc645_4_k_cu_d53489a2_410524cuda3std3__442_GLOBAL__N__d7dfc645_4_k_cu_d53489a2_410526ignoreE:
	.zero		1
	.type		_ZN40_INTERNAL_d7dfc645_4_k_cu_d53489a2_410524cute7productE,@object
	.size		_ZN40_INTERNAL_d7dfc645_4_k_cu_d53489a2_410524cute7productE,(_ZN40_INTERNAL_d7dfc645_4_k_cu_d53489a2_410524cuda3std3__45__cpo3endE - _ZN40_INTERNAL_d7dfc645_4_k_cu_d53489a2_410524cute7productE)
_ZN40_INTERNAL_d7dfc645_4_k_cu_d53489a2_410524cute7productE:
	.zero		1
	.type		_ZN40_INTERNAL_d7dfc645_4_k_cu_d53489a2_410524cuda3std3__45__cpo3endE,@object
	.size		_ZN40_INTERNAL_d7dfc645_4_k_cu_d53489a2_410524cuda3std3__45__cpo3endE,(_ZN40_INTERNAL_d7dfc645_4_k_cu_d53489a2_410524cuda3std3__419piecewise_constructE - _ZN40_INTERNAL_d7dfc645_4_k_cu_d53489a2_410524cuda3std3__45__cpo3endE)
_ZN40_INTERNAL_d7dfc645_4_k_cu_d53489a2_410524cuda3std3__45__cpo3endE:
	.zero		1
	.type		_ZN40_INTERNAL_d7dfc645_4_k_cu_d53489a2_410524cuda3std3__419piecewise_constructE,@object
	.size		_ZN40_INTERNAL_d7dfc645_4_k_cu_d53489a2_410524cuda3std3__419piecewise_constructE,(_ZN40_INTERNAL_d7dfc645_4_k_cu_d53489a2_410524cuda3std3__45__cpo4cendE - _ZN40_INTERNAL_d7dfc645_4_k_cu_d53489a2_410524cuda3std3__419piecewise_constructE)
_ZN40_INTERNAL_d7dfc645_4_k_cu_d53489a2_410524cuda3std3__419piecewise_constructE:
	.zero		1
	.type		_ZN40_INTERNAL_d7dfc645_4_k_cu_d53489a2_410524cuda3std3__45__cpo4cendE,@object
	.size		_ZN40_INTERNAL_d7dfc645_4_k_cu_d53489a2_410524cuda3std3__45__cpo4cendE,(_ZN40_INTERNAL_d7dfc645_4_k_cu_d53489a2_410524cuda3std6ranges3__45__cpo4swapE - _ZN40_INTERNAL_d7dfc645_4_k_cu_d53489a2_410524cuda3std3__45__cpo4cendE)
_ZN40_INTERNAL_d7dfc645_4_k_cu_d53489a2_410524cuda3std3__45__cpo4cendE:
	.zero		1
	.type		_ZN40_INTERNAL_d7dfc645_4_k_cu_d53489a2_410524cuda3std6ranges3__45__cpo4swapE,@object
	.size		_ZN40_INTERNAL_d7dfc645_4_k_cu_d53489a2_410524cuda3std6ranges3__45__cpo4swapE,(.L_10 - _ZN40_INTERNAL_d7dfc645_4_k_cu_d53489a2_410524cuda3std6ranges3__45__cpo4swapE)
_ZN40_INTERNAL_d7dfc645_4_k_cu_d53489a2_410524cuda3std6ranges3__45__cpo4swapE:
	.zero		1
.L_10:


//--------------------- .nv.constant0._ZN7cutlass13device_kernelINS_4gemm6kernel13GemmUniversalIN4cute5tupleIJiiiiEEENS1_10collective13CollectiveMmaINS1_35MainloopSm100TmaUmmaWarpSpecializedILi13ELi2ELi4ENS5_IJNS4_1CILi1EEESB_SB_EEEEENS5_IJNSA_ILi64EEESE_NSA_ILi128EEEEEEaNS5_IJSB_llEEEaNS5_IJlSB_lEEENS4_8TiledMMAINS4_8MMA_AtomIJNS4_15SM100_MMA_S8_SSIaaiLi64ELi64ELNS4_4UMMA5MajorE1ELSN_0ELNSM_8SaturateE0EEEEEENS4_6LayoutISC_NS5_IJNSA_ILi0EEESS_SS_EEEEENS5_IJNS4_10UnderscoreESV_SV_EEEEENS4_13SM90_TMA_LOADENS4_14ComposedLayoutINS4_7SwizzleILi2ELi4ELi3EEENS4_18smem_ptr_flag_bitsILi8EEENSR_INS5_IJSE_NSA_ILi8EEEEEENS5_IJSB_SE_EEEEEEEvNS4_8identityESY_NSZ_INS10_ILi3ELi4ELi3EEES13_NSR_INS5_IJS14_SF_EEENS5_IJSF_SB_EEEEEEEvS19_EENS_8epilogue10collective18CollectiveEpilogueINS1G_23Sm100TmaWarpSpecializedILi1ELi1ELi32ELb0ELb0EEEJSG_NS5_IJNSR_ISE_SB_EES1L_EEEaSI_aSI_NS1G_6fusion15FusionCallbacksIS1K_NS1N_17LinearCombinationIaiaiLNS_15FloatRoundStyleE2EEESG_S1M_JEEENS4_5SM1004TMEM4LOAD26SM100_TMEM_LOAD_16dp32b32xESY_NSZ_IS11_S13_NSR_INS5_IJS14_SE_EEENS5_IJSE_SB_EEEEEEENS4_39AutoVectorizingCopyWithAssumedAlignmentILi128EEENS4_14SM90_TMA_STOREES20_S22_S22_EEEvvEEEEvNT_6ParamsE --------------------------
	.section	.nv.constant0._ZN7cutlass13device_kernelINS_4gemm6kernel13GemmUniversalIN4cute5tupleIJiiiiEEENS1_10collective13CollectiveMmaINS1_35MainloopSm100TmaUmmaWarpSpecializedILi13ELi2ELi4ENS5_IJNS4_1CILi1EEESB_SB_EEEEENS5_IJNSA_ILi64EEESE_NSA_ILi128EEEEEEaNS5_IJSB_llEEEaNS5_IJlSB_lEEENS4_8TiledMMAINS4_8MMA_AtomIJNS4_15SM100_MMA_S8_SSIaaiLi64ELi64ELNS4_4UMMA5MajorE1ELSN_0ELNSM_8SaturateE0EEEEEENS4_6LayoutISC_NS5_IJNSA_ILi0EEESS_SS_EEEEENS5_IJNS4_10UnderscoreESV_SV_EEEEENS4_13SM90_TMA_LOADENS4_14ComposedLayoutINS4_7SwizzleILi2ELi4ELi3EEENS4_18smem_ptr_flag_bitsILi8EEENSR_INS5_IJSE_NSA_ILi8EEEEEENS5_IJSB_SE_EEEEEEEvNS4_8identityESY_NSZ_INS10_ILi3ELi4ELi3EEES13_NSR_INS5_IJS14_SF_EEENS5_IJSF_SB_EEEEEEEvS19_EENS_8epilogue10collective18CollectiveEpilogueINS1G_23Sm100TmaWarpSpecializedILi1ELi1ELi32ELb0ELb0EEEJSG_NS5_IJNSR_ISE_SB_EES1L_EEEaSI_aSI_NS1G_6fusion15FusionCallbacksIS1K_NS1N_17LinearCombinationIaiaiLNS_15FloatRoundStyleE2EEESG_S1M_JEEENS4_5SM1004TMEM4LOAD26SM100_TMEM_LOAD_16dp32b32xESY_NSZ_IS11_S13_NSR_INS5_IJS14_SE_EEENS5_IJSE_SB_EEEEEEENS4_39AutoVectorizingCopyWithAssumedAlignmentILi128EEENS4_14SM90_TMA_STOREES20_S22_S22_EEEvvEEEEvNT_6ParamsE,"a",@progbits
	.sectionflags	@""
	.align	4
.nv.constant0._ZN7cutlass13device_kernelINS_4gemm6kernel13GemmUniversalIN4cute5tupleIJiiiiEEENS1_10collective13CollectiveMmaINS1_35MainloopSm100TmaUmmaWarpSpecializedILi13ELi2ELi4ENS5_IJNS4_1CILi1EEESB_SB_EEEEENS5_IJNSA_ILi64EEESE_NSA_ILi128EEEEEEaNS5_IJSB_llEEEaNS5_IJlSB_lEEENS4_8TiledMMAINS4_8MMA_AtomIJNS4_15SM100_MMA_S8_SSIaaiLi64ELi64ELNS4_4UMMA5MajorE1ELSN_0ELNSM_8SaturateE0EEEEEENS4_6LayoutISC_NS5_IJNSA_ILi0EEESS_SS_EEEEENS5_IJNS4_10UnderscoreESV_SV_EEEEENS4_13SM90_TMA_LOADENS4_14ComposedLayoutINS4_7SwizzleILi2ELi4ELi3EEENS4_18smem_ptr_flag_bitsILi8EEENSR_INS5_IJSE_NSA_ILi8EEEEEENS5_IJSB_SE_EEEEEEEvNS4_8identityESY_NSZ_INS10_ILi3ELi4ELi3EEES13_NSR_INS5_IJS14_SF_EEENS5_IJSF_SB_EEEEEEEvS19_EENS_8epilogue10collective18CollectiveEpilogueINS1G_23Sm100TmaWarpSpecializedILi1ELi1ELi32ELb0ELb0EEEJSG_NS5_IJNSR_ISE_SB_EES1L_EEEaSI_aSI_NS1G_6fusion15FusionCallbacksIS1K_NS1N_17LinearCombinationIaiaiLNS_15FloatRoundStyleE2EEESG_S1M_JEEENS4_5SM1004TMEM4LOAD26SM100_TMEM_LOAD_16dp32b32xESY_NSZ_IS11_S13_NSR_INS5_IJS14_SE_EEENS5_IJSE_SB_EEEEEEENS4_39AutoVectorizingCopyWithAssumedAlignmentILi128EEENS4_14SM90_TMA_STOREES20_S22_S22_EEEvvEEEEvNT_6ParamsE:
	.zero		2944


//--------------------- SYMBOLS --------------------------

	.type		.nv.reservedSmem.offset0,@object
	.size		.nv.reservedSmem.offset0,0x4
	.type		.nv.reservedSmem.cap,@object
	.size		.nv.reservedSmem.cap,0x4
	.type		__assertfail,@function
